//
// Generated by NVIDIA NVVM Compiler
//
// Compiler Build ID: CL-36424714
// Cuda compilation tools, release 13.0, V13.0.88
// Based on NVVM 20.0.0
//

.version 9.0
.target sm_100
.address_size 64


.entry _ZN43_GLOBAL__N__a9084859_4_k_cu_6707794e_15539427refineCornersSubpixelKernelEPKhiiiP6float2ib(
	.param .u64 .ptr .align 1 _ZN43_GLOBAL__N__a9084859_4_k_cu_6707794e_15539427refineCornersSubpixelKernelEPKhiiiP6float2ib_param_0,
	.param .u32 _ZN43_GLOBAL__N__a9084859_4_k_cu_6707794e_15539427refineCornersSubpixelKernelEPKhiiiP6float2ib_param_1,
	.param .u32 _ZN43_GLOBAL__N__a9084859_4_k_cu_6707794e_15539427refineCornersSubpixelKernelEPKhiiiP6float2ib_param_2,
	.param .u32 _ZN43_GLOBAL__N__a9084859_4_k_cu_6707794e_15539427refineCornersSubpixelKernelEPKhiiiP6float2ib_param_3,
	.param .u64 .ptr .align 1 _ZN43_GLOBAL__N__a9084859_4_k_cu_6707794e_15539427refineCornersSubpixelKernelEPKhiiiP6float2ib_param_4,
	.param .u32 _ZN43_GLOBAL__N__a9084859_4_k_cu_6707794e_15539427refineCornersSubpixelKernelEPKhiiiP6float2ib_param_5,
	.param .u8 _ZN43_GLOBAL__N__a9084859_4_k_cu_6707794e_15539427refineCornersSubpixelKernelEPKhiiiP6float2ib_param_6
)
{
	.reg .pred 	%p<26>;
	.reg .b16 	%rs<10>;
	.reg .b32 	%r<93>;
	.reg .b32 	%f<120>;
	.reg .b64 	%rd<41>;

	ld.param.u64 	%rd5, [_ZN43_GLOBAL__N__a9084859_4_k_cu_6707794e_15539427refineCornersSubpixelKernelEPKhiiiP6float2ib_param_0];
	ld.param.u32 	%r19, [_ZN43_GLOBAL__N__a9084859_4_k_cu_6707794e_15539427refineCornersSubpixelKernelEPKhiiiP6float2ib_param_3];
	ld.param.u32 	%r20, [_ZN43_GLOBAL__N__a9084859_4_k_cu_6707794e_15539427refineCornersSubpixelKernelEPKhiiiP6float2ib_param_5];
	ld.param.s8 	%rs1, [_ZN43_GLOBAL__N__a9084859_4_k_cu_6707794e_15539427refineCornersSubpixelKernelEPKhiiiP6float2ib_param_6];
	cvta.to.global.u64 	%rd1, %rd5;
	mov.u32 	%r21, %ctaid.x;
	setp.ge.s32 	%p2, %r21, %r20;
	setp.eq.s16 	%p3, %rs1, 0;
	or.pred  	%p4, %p2, %p3;
	@%p4 bra 	$L__BB0_15;
	ld.param.u32 	%r88, [_ZN43_GLOBAL__N__a9084859_4_k_cu_6707794e_15539427refineCornersSubpixelKernelEPKhiiiP6float2ib_param_2];
	ld.param.u32 	%r86, [_ZN43_GLOBAL__N__a9084859_4_k_cu_6707794e_15539427refineCornersSubpixelKernelEPKhiiiP6float2ib_param_1];
	add.s32 	%r1, %r86, -1;
	add.s32 	%r2, %r88, -1;
	mov.b32 	%r90, 0;
	shl.b32 	%r24, %r21, 2;
$L__BB0_2:
	ld.param.u64 	%rd39, [_ZN43_GLOBAL__N__a9084859_4_k_cu_6707794e_15539427refineCornersSubpixelKernelEPKhiiiP6float2ib_param_4];
	ld.param.u32 	%r89, [_ZN43_GLOBAL__N__a9084859_4_k_cu_6707794e_15539427refineCornersSubpixelKernelEPKhiiiP6float2ib_param_2];
	ld.param.u32 	%r87, [_ZN43_GLOBAL__N__a9084859_4_k_cu_6707794e_15539427refineCornersSubpixelKernelEPKhiiiP6float2ib_param_1];
	add.s32 	%r25, %r24, %r90;
	cvta.to.global.u64 	%rd6, %rd39;
	mul.wide.u32 	%rd7, %r25, 8;
	add.s64 	%rd8, %rd6, %rd7;
	ld.global.v2.f32 	{%f118, %f119}, [%rd8];
	cvt.rni.s32.f32 	%r26, %f118;
	cvt.rni.s32.f32 	%r27, %f119;
	add.s32 	%r28, %r87, -5;
	setp.ge.s32 	%p5, %r26, %r28;
	min.s32 	%r29, %r26, %r27;
	setp.lt.s32 	%p6, %r29, 5;
	add.s32 	%r30, %r89, -5;
	setp.ge.s32 	%p7, %r27, %r30;
	or.pred  	%p8, %p5, %p7;
	or.pred  	%p9, %p8, %p6;
	@%p9 bra 	$L__BB0_14;
	mov.f32 	%f112, 0f00000000;
	mov.b32 	%r91, -5;
	mov.f32 	%f111, %f112;
	mov.f32 	%f110, %f112;
	mov.f32 	%f109, %f112;
	mov.f32 	%f108, %f112;
$L__BB0_4:
	add.s32 	%r7, %r91, %r27;
	add.s32 	%r33, %r7, -1;
	mul.lo.s32 	%r8, %r33, %r19;
	mul.lo.s32 	%r9, %r7, %r19;
	add.s32 	%r10, %r9, %r19;
	cvt.rn.f32.s32 	%f40, %r91;
	mul.f32 	%f8, %f40, %f40;
	mov.b32 	%r92, -5;
	cvt.s64.s32 	%rd11, %r8;
	cvt.s64.s32 	%rd15, %r9;
	cvt.s64.s32 	%rd18, %r10;
$L__BB0_5:
	setp.lt.s32 	%p10, %r7, %r2;
	setp.gt.s32 	%p11, %r7, 0;
	add.s32 	%r12, %r92, %r26;
	setp.gt.s32 	%p12, %r12, 0;
	setp.lt.s32 	%p13, %r12, %r1;
	and.pred  	%p14, %p12, %p13;
	and.pred  	%p1, %p11, %p10;
	and.pred  	%p15, %p14, %p1;
	add.s32 	%r34, %r12, %r8;
	cvt.s64.s32 	%rd9, %r34;
	add.s64 	%rd2, %rd1, %rd9;
	add.s32 	%r35, %r12, %r10;
	cvt.s64.s32 	%rd10, %r35;
	add.s64 	%rd3, %rd1, %rd10;
	not.pred 	%p16, %p15;
	@%p16 bra 	$L__BB0_7;
	cvt.u64.u32 	%rd12, %r12;
	add.s64 	%rd13, %rd12, %rd11;
	add.s64 	%rd14, %rd1, %rd13;
	ld.global.u8 	%r36, [%rd14+-1];
	add.s64 	%rd16, %rd12, %rd15;
	add.s64 	%rd17, %rd1, %rd16;
	ld.global.u8 	%rs2, [%rd17+-1];
	mul.wide.u16 	%r37, %rs2, 2;
	add.s64 	%rd19, %rd12, %rd18;
	add.s64 	%rd20, %rd1, %rd19;
	ld.global.u8 	%r38, [%rd20+-1];
	add.s32 	%r39, %r38, %r36;
	add.s32 	%r40, %r37, %r39;
	ld.global.u8 	%r41, [%rd14+1];
	sub.s32 	%r42, %r41, %r40;
	ld.global.u8 	%rs3, [%rd17+1];
	mul.wide.u16 	%r43, %rs3, 2;
	add.s32 	%r44, %r42, %r43;
	ld.global.u8 	%r45, [%rd20+1];
	add.s32 	%r46, %r44, %r45;
	ld.global.u8 	%rs4, [%rd2];
	mul.wide.u16 	%r47, %rs4, 2;
	add.s32 	%r48, %r41, %r36;
	add.s32 	%r49, %r47, %r48;
	sub.s32 	%r50, %r38, %r49;
	ld.global.u8 	%rs5, [%rd3];
	mul.wide.u16 	%r51, %rs5, 2;
	add.s32 	%r52, %r50, %r51;
	add.s32 	%r53, %r52, %r45;
	cvt.rn.f32.s32 	%f41, %r92;
	fma.rn.f32 	%f42, %f41, %f41, %f8;
	div.rn.f32 	%f43, %f42, 0fC2480000;
	fma.rn.f32 	%f44, %f43, 0f3BBB989D, 0f3F000000;
	cvt.sat.f32.f32 	%f45, %f44;
	mov.f32 	%f46, 0f4B400001;
	mov.f32 	%f47, 0f437C0000;
	fma.rm.f32 	%f48, %f45, %f47, %f46;
	add.f32 	%f49, %f48, 0fCB40007F;
	neg.f32 	%f50, %f49;
	fma.rn.f32 	%f51, %f43, 0f3FB8AA3B, %f50;
	fma.rn.f32 	%f52, %f43, 0f32A57060, %f51;
	mov.b32 	%r54, %f48;
	shl.b32 	%r55, %r54, 23;
	mov.b32 	%f53, %r55;
	ex2.approx.ftz.f32 	%f54, %f52;
	mul.f32 	%f55, %f54, %f53;
	mul.lo.s32 	%r56, %r46, %r46;
	cvt.rn.f32.u32 	%f56, %r56;
	fma.rn.f32 	%f108, %f55, %f56, %f108;
	mul.lo.s32 	%r57, %r53, %r53;
	cvt.rn.f32.u32 	%f57, %r57;
	fma.rn.f32 	%f109, %f55, %f57, %f109;
	mul.lo.s32 	%r58, %r53, %r46;
	cvt.rn.f32.s32 	%f58, %r58;
	fma.rn.f32 	%f110, %f55, %f58, %f110;
	cvt.rn.f32.s32 	%f59, %r46;
	fma.rn.f32 	%f111, %f55, %f59, %f111;
	cvt.rn.f32.s32 	%f60, %r53;
	fma.rn.f32 	%f112, %f55, %f60, %f112;
$L__BB0_7:
	add.s32 	%r13, %r92, 1;
	setp.eq.s32 	%p17, %r13, 6;
	@%p17 bra 	$L__BB0_11;
	add.s32 	%r59, %r12, 1;
	setp.lt.u32 	%p18, %r12, 2147483647;
	setp.lt.s32 	%p19, %r59, %r1;
	and.pred  	%p20, %p18, %p19;
	and.pred  	%p21, %p20, %p1;
	not.pred 	%p22, %p21;
	@%p22 bra 	$L__BB0_10;
	ld.global.u8 	%r60, [%rd2];
	cvt.s64.s32 	%rd21, %r19;
	add.s64 	%rd22, %rd2, %rd21;
	ld.global.u8 	%rs6, [%rd22];
	mul.wide.u16 	%r61, %rs6, 2;
	ld.global.u8 	%r62, [%rd3];
	add.s32 	%r63, %r62, %r60;
	add.s32 	%r64, %r61, %r63;
	cvt.s64.s32 	%rd23, %r8;
	cvt.u64.u32 	%rd24, %r26;
	cvt.s64.s32 	%rd25, %r92;
	add.s64 	%rd26, %rd25, %rd24;
	add.s64 	%rd27, %rd26, 1;
	add.s64 	%rd28, %rd27, %rd23;
	add.s64 	%rd29, %rd1, %rd28;
	ld.global.u8 	%r65, [%rd29+1];
	sub.s32 	%r66, %r65, %r64;
	cvt.s64.s32 	%rd30, %r9;
	add.s64 	%rd31, %rd27, %rd30;
	add.s64 	%rd32, %rd1, %rd31;
	ld.global.u8 	%rs7, [%rd32+1];
	mul.wide.u16 	%r67, %rs7, 2;
	add.s32 	%r68, %r66, %r67;
	cvt.s64.s32 	%rd33, %r10;
	add.s64 	%rd34, %rd27, %rd33;
	add.s64 	%rd35, %rd1, %rd34;
	ld.global.u8 	%r69, [%rd35+1];
	add.s32 	%r70, %r68, %r69;
	ld.global.u8 	%rs8, [%rd29];
	mul.wide.u16 	%r71, %rs8, 2;
	add.s32 	%r72, %r65, %r60;
	add.s32 	%r73, %r71, %r72;
	sub.s32 	%r74, %r62, %r73;
	ld.global.u8 	%rs9, [%rd35];
	mul.wide.u16 	%r75, %rs9, 2;
	add.s32 	%r76, %r74, %r75;
	add.s32 	%r77, %r76, %r69;
	cvt.rn.f32.s32 	%f61, %r13;
	fma.rn.f32 	%f62, %f61, %f61, %f8;
	div.rn.f32 	%f63, %f62, 0fC2480000;
	fma.rn.f32 	%f64, %f63, 0f3BBB989D, 0f3F000000;
	cvt.sat.f32.f32 	%f65, %f64;
	mov.f32 	%f66, 0f4B400001;
	mov.f32 	%f67, 0f437C0000;
	fma.rm.f32 	%f68, %f65, %f67, %f66;
	add.f32 	%f69, %f68, 0fCB40007F;
	neg.f32 	%f70, %f69;
	fma.rn.f32 	%f71, %f63, 0f3FB8AA3B, %f70;
	fma.rn.f32 	%f72, %f63, 0f32A57060, %f71;
	mov.b32 	%r78, %f68;
	shl.b32 	%r79, %r78, 23;
	mov.b32 	%f73, %r79;
	ex2.approx.ftz.f32 	%f74, %f72;
	mul.f32 	%f75, %f74, %f73;
	mul.lo.s32 	%r80, %r70, %r70;
	cvt.rn.f32.u32 	%f76, %r80;
	fma.rn.f32 	%f108, %f75, %f76, %f108;
	mul.lo.s32 	%r81, %r77, %r77;
	cvt.rn.f32.u32 	%f77, %r81;
	fma.rn.f32 	%f109, %f75, %f77, %f109;
	mul.lo.s32 	%r82, %r77, %r70;
	cvt.rn.f32.s32 	%f78, %r82;
	fma.rn.f32 	%f110, %f75, %f78, %f110;
	cvt.rn.f32.s32 	%f79, %r70;
	fma.rn.f32 	%f111, %f75, %f79, %f111;
	cvt.rn.f32.s32 	%f80, %r77;
	fma.rn.f32 	%f112, %f75, %f80, %f112;
$L__BB0_10:
	add.s32 	%r92, %r92, 2;
	bra.uni 	$L__BB0_5;
$L__BB0_11:
	add.s32 	%r91, %r91, 1;
	setp.ne.s32 	%p23, %r91, 6;
	@%p23 bra 	$L__BB0_4;
	mul.f32 	%f81, %f108, %f109;
	mul.f32 	%f82, %f110, %f110;
	sub.f32 	%f34, %f81, %f82;
	abs.f32 	%f83, %f34;
	setp.lt.f32 	%p24, %f83, 0f358637BD;
	@%p24 bra 	$L__BB0_14;
	mul.f32 	%f84, %f109, %f111;
	mul.f32 	%f85, %f110, %f112;
	sub.f32 	%f86, %f84, %f85;
	neg.f32 	%f87, %f86;
	div.rn.f32 	%f88, %f87, %f34;
	mul.f32 	%f89, %f108, %f112;
	mul.f32 	%f90, %f110, %f111;
	sub.f32 	%f91, %f89, %f90;
	neg.f32 	%f92, %f91;
	div.rn.f32 	%f93, %f92, %f34;
	min.f32 	%f94, %f88, 0f3F800000;
	max.f32 	%f95, %f94, 0fBF800000;
	min.f32 	%f96, %f93, 0f3F800000;
	max.f32 	%f97, %f96, 0fBF800000;
	add.f32 	%f118, %f118, %f95;
	add.f32 	%f119, %f119, %f97;
$L__BB0_14:
	ld.param.u64 	%rd40, [_ZN43_GLOBAL__N__a9084859_4_k_cu_6707794e_15539427refineCornersSubpixelKernelEPKhiiiP6float2ib_param_4];
	cvta.to.global.u64 	%rd36, %rd40;
	mov.u32 	%r83, %ctaid.x;
	shl.b32 	%r84, %r83, 2;
	add.s32 	%r85, %r84, %r90;
	mul.wide.u32 	%rd37, %r85, 8;
	add.s64 	%rd38, %rd36, %rd37;
	st.global.v2.f32 	[%rd38], {%f118, %f119};
	add.s32 	%r90, %r90, 1;
	setp.ne.s32 	%p25, %r90, 4;
	@%p25 bra 	$L__BB0_2;
$L__BB0_15:
	ret;

}


// ===== COMPILED SASS (sm_100) =====

	.target	sm_100

	.elftype	@"ET_EXEC"


//--------------------- .note.nv.tkinfo           --------------------------
	.section	.note.nv.tkinfo,"",@"SHT_NOTE"
	.sectionflags	@"SHF_NOTE_NV_TKINFO"
	.tkinfo
        /*0018*/ 	.word	0x00000002
        /*0030*/ 	.string	""
        /*0030*/ 	.string	"ptxas"
        /*0030*/ 	.string	"Cuda compilation tools, release 13.0, V13.0.88"
        /*0030*/ 	.string	"Build cuda_13.0.r13.0/compiler.36424714_0"
        /*0030*/ 	.string	"-arch sm_100 -m 64 "



//--------------------- .note.nv.cuinfo           --------------------------
	.section	.note.nv.cuinfo,"",@"SHT_NOTE"
	.sectionflags	@"SHF_NOTE_NV_CUINFO"
        /*0018*/ 	.short	0x0002
        /*001a*/ 	.short	0x0064
        /*001c*/ 	.short	0x0082
	.zero		2


//--------------------- .nv.info                  --------------------------
	.section	.nv.info,"",@"SHT_CUDA_INFO"
	.align	4


	//----- nvinfo : EIATTR_REGCOUNT
	.align		4
        /*0000*/ 	.byte	0x04, 0x2f
        /*0002*/ 	.short	(.L_1 - .L_0)
	.align		4
.L_0:
        /*0004*/ 	.word	index@(_ZN43_GLOBAL__N__a9084859_4_k_cu_6707794e_15546827refineCornersSubpixelKernelEPKhiiiP6float2ib)
        /*0008*/ 	.word	0x00000020


	//----- nvinfo : EIATTR_FRAME_SIZE
	.align		4
.L_1:
        /*000c*/ 	.byte	0x04, 0x11
        /*000e*/ 	.short	(.L_3 - .L_2)
	.align		4
.L_2:
        /*0010*/ 	.word	index@($__internal_0_$__cuda_sm3x_div_rn_noftz_f32_slowpath)
        /*0014*/ 	.word	0x00000000


	//----- nvinfo : EIATTR_FRAME_SIZE
	.align		4
.L_3:
        /*0018*/ 	.byte	0x04, 0x11
        /*001a*/ 	.short	(.L_5 - .L_4)
	.align		4
.L_4:
        /*001c*/ 	.word	index@(_ZN43_GLOBAL__N__a9084859_4_k_cu_6707794e_15546827refineCornersSubpixelKernelEPKhiiiP6float2ib)
        /*0020*/ 	.word	0x00000000


	//----- nvinfo : EIATTR_MIN_STACK_SIZE
	.align		4
.L_5:
        /*0024*/ 	.byte	0x04, 0x12
        /*0026*/ 	.short	(.L_7 - .L_6)
	.align		4
.L_6:
        /*0028*/ 	.word	index@(_ZN43_GLOBAL__N__a9084859_4_k_cu_6707794e_15546827refineCornersSubpixelKernelEPKhiiiP6float2ib)
        /*002c*/ 	.word	0x00000000
.L_7:


//--------------------- .nv.compat                --------------------------
	.section	.nv.compat,"",@"SHT_CUDA_COMPAT_INFO"
	.align	4
        /*0000*/ 	.byte	0x02, 0x09, 0x00, 0x00, 0x02, 0x02, 0x01, 0x00, 0x02, 0x05, 0x05, 0x00, 0x03, 0x07, 0x01, 0x01
        /*0010*/ 	.byte	0x02, 0x03, 0x00, 0x00, 0x02, 0x06, 0x01, 0x00, 0x04, 0x0b, 0x08, 0x00, 0x01, 0x00, 0x00, 0x00
        /*0020*/ 	.byte	0x00, 0x00, 0x00, 0x00


//--------------------- .nv.info._ZN43_GLOBAL__N__a9084859_4_k_cu_6707794e_15546827refineCornersSubpixelKernelEPKhiiiP6float2ib --------------------------
	.section	.nv.info._ZN43_GLOBAL__N__a9084859_4_k_cu_6707794e_15546827refineCornersSubpixelKernelEPKhiiiP6float2ib,"",@"SHT_CUDA_INFO"
	.sectionflags	@""
	.align	4


	//----- nvinfo : EIATTR_CUDA_API_VERSION
	.align		4
        /*0000*/ 	.byte	0x04, 0x37
        /*0002*/ 	.short	(.L_9 - .L_8)
.L_8:
        /*0004*/ 	.word	0x00000082


	//----- nvinfo : EIATTR_KPARAM_INFO
	.align		4
.L_9:
        /*0008*/ 	.byte	0x04, 0x17
        /*000a*/ 	.short	(.L_11 - .L_10)
.L_10:
        /*000c*/ 	.word	0x00000000
        /*0010*/ 	.short	0x0006
        /*0012*/ 	.short	0x0024
        /*0014*/ 	.byte	0x00, 0xf0, 0x05, 0x00


	//----- nvinfo : EIATTR_KPARAM_INFO
	.align		4
.L_11:
        /*0018*/ 	.byte	0x04, 0x17
        /*001a*/ 	.short	(.L_13 - .L_12)
.L_12:
        /*001c*/ 	.word	0x00000000
        /*0020*/ 	.short	0x0005
        /*0022*/ 	.short	0x0020
        /*0024*/ 	.byte	0x00, 0xf0, 0x11, 0x00


	//----- nvinfo : EIATTR_KPARAM_INFO
	.align		4
.L_13:
        /*0028*/ 	.byte	0x04, 0x17
        /*002a*/ 	.short	(.L_15 - .L_14)
.L_14:
        /*002c*/ 	.word	0x00000000
        /*0030*/ 	.short	0x0004
        /*0032*/ 	.short	0x0018
        /*0034*/ 	.byte	0x00, 0xf5, 0x21, 0x00


	//----- nvinfo : EIATTR_KPARAM_INFO
	.align		4
.L_15:
        /*0038*/ 	.byte	0x04, 0x17
        /*003a*/ 	.short	(.L_17 - .L_16)
.L_16:
        /*003c*/ 	.word	0x00000000
        /*0040*/ 	.short	0x0003
        /*0042*/ 	.short	0x0010
        /*0044*/ 	.byte	0x00, 0xf0, 0x11, 0x00


	//----- nvinfo : EIATTR_KPARAM_INFO
	.align		4
.L_17:
        /*0048*/ 	.byte	0x04, 0x17
        /*004a*/ 	.short	(.L_19 - .L_18)
.L_18:
        /*004c*/ 	.word	0x00000000
        /*0050*/ 	.short	0x0002
        /*0052*/ 	.short	0x000c
        /*0054*/ 	.byte	0x00, 0xf0, 0x11, 0x00


	//----- nvinfo : EIATTR_KPARAM_INFO
	.align		4
.L_19:
        /*0058*/ 	.byte	0x04, 0x17
        /*005a*/ 	.short	(.L_21 - .L_20)
.L_20:
        /*005c*/ 	.word	0x00000000
        /*0060*/ 	.short	0x0001
        /*0062*/ 	.short	0x0008
        /*0064*/ 	.byte	0x00, 0xf0, 0x11, 0x00


	//----- nvinfo : EIATTR_KPARAM_INFO
	.align		4
.L_21:
        /*0068*/ 	.byte	0x04, 0x17
        /*006a*/ 	.short	(.L_23 - .L_22)
.L_22:
        /*006c*/ 	.word	0x00000000
        /*0070*/ 	.short	0x0000
        /*0072*/ 	.short	0x0000
        /*0074*/ 	.byte	0x00, 0xf5, 0x21, 0x00


	//----- nvinfo : EIATTR_SPARSE_MMA_MASK
	.align		4
.L_23:
        /*0078*/ 	.byte	0x03, 0x50
        /*007a*/ 	.short	0x0000


	//----- nvinfo : EIATTR_MAXREG_COUNT
	.align		4
        /*007c*/ 	.byte	0x03, 0x1b
        /*007e*/ 	.short	0x00ff


	//----- nvinfo : EIATTR_MERCURY_ISA_VERSION
	.align		4
        /*0080*/ 	.byte	0x03, 0x5f
        /*0082*/ 	.short	0x0101


	//----- nvinfo : EIATTR_VRC_CTA_INIT_COUNT
	.align		4
        /*0084*/ 	.byte	0x02, 0x4a
	.zero		1
	.zero		1


	//----- nvinfo : EIATTR_EXIT_INSTR_OFFSETS
	.align		4
        /*0088*/ 	.byte	0x04, 0x1c
        /*008a*/ 	.short	(.L_25 - .L_24)


	//   ....[0]....
.L_24:
        /*008c*/ 	.word	0x00000080


	//   ....[1]....
        /*0090*/ 	.word	0x00001100


	//----- nvinfo : EIATTR_CRS_STACK_SIZE
	.align		4
.L_25:
        /*0094*/ 	.byte	0x04, 0x1e
        /*0096*/ 	.short	(.L_27 - .L_26)
.L_26:
        /*0098*/ 	.word	0x00000000


	//----- nvinfo : EIATTR_CBANK_PARAM_SIZE
	.align		4
.L_27:
        /*009c*/ 	.byte	0x03, 0x19
        /*009e*/ 	.short	0x0025


	//----- nvinfo : EIATTR_PARAM_CBANK
	.align		4
        /*00a0*/ 	.byte	0x04, 0x0a
        /*00a2*/ 	.short	(.L_29 - .L_28)
	.align		4
.L_28:
        /*00a4*/ 	.word	index@(.nv.constant0._ZN43_GLOBAL__N__a9084859_4_k_cu_6707794e_15546827refineCornersSubpixelKernelEPKhiiiP6float2ib)
        /*00a8*/ 	.short	0x0380
        /*00aa*/ 	.short	0x0025


	//----- nvinfo : EIATTR_SW_WAR
	.align		4
.L_29:
        /*00ac*/ 	.byte	0x04, 0x36
        /*00ae*/ 	.short	(.L_31 - .L_30)
.L_30:
        /*00b0*/ 	.word	0x00000008
.L_31:


//--------------------- .nv.callgraph             --------------------------
	.section	.nv.callgraph,"",@"SHT_CUDA_CALLGRAPH"
	.align	4
	.sectionentsize	8
	.align		4
        /*0000*/ 	.word	0x00000000
	.align		4
        /*0004*/ 	.word	0xffffffff
	.align		4
        /*0008*/ 	.word	0x00000000
	.align		4
        /*000c*/ 	.word	0xfffffffe
	.align		4
        /*0010*/ 	.word	0x00000000
	.align		4
        /*0014*/ 	.word	0xfffffffd
	.align		4
        /*0018*/ 	.word	0x00000000
	.align		4
        /*001c*/ 	.word	0xfffffffc


//--------------------- .text._ZN43_GLOBAL__N__a9084859_4_k_cu_6707794e_15546827refineCornersSubpixelKernelEPKhiiiP6float2ib --------------------------
	.section	.text._ZN43_GLOBAL__N__a9084859_4_k_cu_6707794e_15546827refineCornersSubpixelKernelEPKhiiiP6float2ib,"ax",@progbits
	.align	128
.text._ZN43_GLOBAL__N__a9084859_4_k_cu_6707794e_15546827refineCornersSubpixelKernelEPKhiiiP6float2ib:
        .type           _ZN43_GLOBAL__N__a9084859_4_k_cu_6707794e_15546827refineCornersSubpixelKernelEPKhiiiP6float2ib,@function
        .size           _ZN43_GLOBAL__N__a9084859_4_k_cu_6707794e_15546827refineCornersSubpixelKernelEPKhiiiP6float2ib,(.L_x_20 - _ZN43_GLOBAL__N__a9084859_4_k_cu_6707794e_15546827refineCornersSubpixelKernelEPKhiiiP6float2ib)
        .other          _ZN43_GLOBAL__N__a9084859_4_k_cu_6707794e_15546827refineCornersSubpixelKernelEPKhiiiP6float2ib,@"STO_CUDA_ENTRY STV_DEFAULT"
_ZN43_GLOBAL__N__a9084859_4_k_cu_6707794e_15546827refineCornersSubpixelKernelEPKhiiiP6float2ib:
[----:B------:R-:W-:Y:S08]  /*0000*/  LDC R1, c[0x0][0x37c] ;  /* 0x0000df00ff017b82 */ /* 0x000ff00000000800 */
[----:B------:R-:W0:Y:S01]  /*0010*/  S2UR UR6, SR_CTAID.X ;  /* 0x00000000000679c3 */ /* 0x000e220000002500 */
[----:B------:R-:W1:Y:S01]  /*0020*/  LDCU.U8 UR4, c[0x0][0x3a4] ;  /* 0x00007480ff0477ac */ /* 0x000e620008000000 */
[----:B------:R-:W2:Y:S01]  /*0030*/  LDCU UR5, c[0x0][0x3a0] ;  /* 0x00007400ff0577ac */ /* 0x000ea20008000800 */
[----:B-1----:R-:W-:Y:S01]  /*0040*/  UPRMT UR4, UR4, 0x8880, URZ ;  /* 0x0000888004047896 */ /* 0x002fe200080000ff */
[----:B0-----:R-:W-:-:S05]  /*0050*/  IMAD.U32 R0, RZ, RZ, UR6 ;  /* 0x00000006ff007e24 */ /* 0x001fca000f8e00ff */
[----:B------:R-:W-:-:S04]  /*0060*/  ISETP.NE.AND P0, PT, RZ, UR4, PT ;  /* 0x00000004ff007c0c */ /* 0x000fc8000bf05270 */
[----:B--2---:R-:W-:-:S13]  /*0070*/  ISETP.GE.OR P0, PT, R0, UR5, !P0 ;  /* 0x0000000500007c0c */ /* 0x004fda000c706670 */
[----:B------:R-:W-:Y:S05]  /*0080*/  @P0 EXIT ;  /* 0x000000000000094d */ /* 0x000fea0003800000 */
[----:B------:R-:W0:Y:S01]  /*0090*/  LDCU.64 UR6, c[0x0][0x388] ;  /* 0x00007100ff0677ac */ /* 0x000e220008000a00 */
[----:B------:R-:W1:Y:S01]  /*00a0*/  LDCU.64 UR16, c[0x0][0x358] ;  /* 0x00006b00ff1077ac */ /* 0x000e620008000a00 */
[----:B------:R-:W-:Y:S01]  /*00b0*/  UMOV UR4, URZ ;  /* 0x000000ff00047c82 */ /* 0x000fe20008000000 */
[----:B0-----:R-:W-:Y:S02]  /*00c0*/  UIADD3 UR5, UPT, UPT, UR6, -0x1, URZ ;  /* 0xffffffff06057890 */ /* 0x001fe4000fffe0ff */
[----:B-1----:R-:W-:-:S12]  /*00d0*/  UIADD3 UR6, UPT, UPT, UR7, -0x1, URZ ;  /* 0xffffffff07067890 */ /* 0x002fd8000fffe0ff */
.L_x_10:
[----:B0-----:R-:W0:Y:S01]  /*00e0*/  LDC.64 R4, c[0x0][0x398] ;  /* 0x0000e600ff047b82 */ /* 0x001e220000000a00 */
[----:B------:R-:W-:Y:S01]  /*00f0*/  LEA R3, R0, UR4, 0x2 ;  /* 0x0000000400037c11 */ /* 0x000fe2000f8e10ff */
[----:B------:R-:W1:Y:S04]  /*0100*/  LDCU.64 UR10, c[0x0][0x388] ;  /* 0x00007100ff0a77ac */ /* 0x000e680008000a00 */
[----:B0-----:R-:W-:-:S06]  /*0110*/  IMAD.WIDE.U32 R4, R3, 0x8, R4 ;  /* 0x0000000803047825 */ /* 0x001fcc00078e0004 */
[----:B------:R-:W2:Y:S01]  /*0120*/  LDG.E.64 R4, desc[UR16][R4.64] ;  /* 0x0000001004047981 */ /* 0x000ea2000c1e1b00 */
[----:B-1----:R-:W-:Y:S02]  /*0130*/  UIADD3 UR8, UPT, UPT, UR11, -0x5, URZ ;  /* 0xfffffffb0b087890 */ /* 0x002fe4000fffe0ff */
[----:B------:R-:W-:Y:S01]  /*0140*/  UIADD3 UR7, UPT, UPT, UR10, -0x5, URZ ;  /* 0xfffffffb0a077890 */ /* 0x000fe2000fffe0ff */
[----:B--2---:R-:W0:Y:S08]  /*0150*/  F2I.NTZ R0, R4 ;  /* 0x0000000400007305 */ /* 0x004e300000203100 */
[----:B------:R-:W1:Y:S01]  /*0160*/  F2I.NTZ R2, R5 ;  /* 0x0000000500027305 */ /* 0x000e620000203100 */
[----:B0-----:R-:W-:-:S02]  /*0170*/  R2UR UR24, R0 ;  /* 0x00000000001872ca */ /* 0x001fc400000e0000 */
[----:B-1----:R-:W-:-:S13]  /*0180*/  R2UR UR25, R2 ;  /* 0x00000000021972ca */ /* 0x002fda00000e0000 */
[----:B------:R-:W-:Y:S02]  /*0190*/  UISETP.LT.AND UP1, UPT, UR24, UR25, UPT ;  /* 0x000000191800728c */ /* 0x000fe4000bf21270 */
[----:B------:R-:W-:Y:S02]  /*01a0*/  UISETP.GE.AND UP0, UPT, UR25, UR8, UPT ;  /* 0x000000081900728c */ /* 0x000fe4000bf06270 */
[----:B------:R-:W-:Y:S02]  /*01b0*/  USEL UR8, UR24, UR25, UP1 ;  /* 0x0000001918087287 */ /* 0x000fe40008800000 */
[----:B------:R-:W-:-:S04]  /*01c0*/  UISETP.GE.OR UP0, UPT, UR24, UR7, UP0 ;  /* 0x000000071800728c */ /* 0x000fc80008706670 */
[----:B------:R-:W-:-:S09]  /*01d0*/  UISETP.LT.OR UP0, UPT, UR8, 0x5, UP0 ;  /* 0x000000050800788c */ /* 0x000fd20008701670 */
[----:B------:R-:W-:Y:S05]  /*01e0*/  BRA.U UP0, `(.L_x_0) ;  /* 0x0000000d00a47547 */ /* 0x000fea000b800000 */
[----:B------:R-:W-:Y:S01]  /*01f0*/  IMAD.MOV.U32 R2, RZ, RZ, RZ ;  /* 0x000000ffff027224 */ /* 0x000fe200078e00ff */
[----:B------:R-:W-:Y:S02]  /*0200*/  CS2R R8, SRZ ;  /* 0x0000000000087805 */ /* 0x000fe4000001ff00 */
[----:B------:R-:W-:Y:S01]  /*0210*/  CS2R R10, SRZ ;  /* 0x00000000000a7805 */ /* 0x000fe2000001ff00 */
[----:B------:R-:W-:-:S06]  /*0220*/  UMOV UR20, 0xfffffffb ;  /* 0xfffffffb00147882 */ /* 0x000fcc0000000000 */
.L_x_7:
[----:B------:R-:W0:Y:S01]  /*0230*/  LDCU UR8, c[0x0][0x390] ;  /* 0x00007200ff0877ac */ /* 0x000e220008000800 */
[----:B------:R-:W-:Y:S01]  /*0240*/  I2FP.F32.S32 R12, UR20 ;  /* 0x00000014000c7c45 */ /* 0x000fe20008201400 */
[----:B------:R-:W-:Y:S02]  /*0250*/  UIADD3 UR26, UPT, UPT, UR25, UR20, URZ ;  /* 0x00000014191a7290 */ /* 0x000fe4000fffe0ff */
[----:B------:R-:W-:Y:S02]  /*0260*/  UIADD3 UR20, UPT, UPT, UR20, 0x1, URZ ;  /* 0x0000000114147890 */ /* 0x000fe4000fffe0ff */
[----:B------:R-:W-:Y:S01]  /*0270*/  FMUL R12, R12, R12 ;  /* 0x0000000c0c0c7220 */ /* 0x000fe20000400000 */
[----:B------:R-:W-:Y:S01]  /*0280*/  UIADD3 UR7, UPT, UPT, UR26, -0x1, URZ ;  /* 0xffffffff1a077890 */ /* 0x000fe2000fffe0ff */
[----:B------:R-:W1:Y:S01]  /*0290*/  LDCU UR33, c[0x0][0x390] ;  /* 0x00007200ff2177ac */ /* 0x000e620008000800 */
[----:B------:R-:W2:Y:S01]  /*02a0*/  LDCU.64 UR18, c[0x0][0x380] ;  /* 0x00007000ff1277ac */ /* 0x000ea20008000a00 */
[----:B0-----:R-:W-:-:S02]  /*02b0*/  UIMAD UR27, UR26, UR8, URZ ;  /* 0x000000081a1b72a4 */ /* 0x001fc4000f8e02ff */
[----:B------:R-:W-:Y:S02]  /*02c0*/  UIMAD UR11, UR7, UR8, URZ ;  /* 0x00000008070b72a4 */ /* 0x000fe4000f8e02ff */
[----:B------:R-:W-:Y:S02]  /*02d0*/  UIADD3 UR12, UPT, UPT, UR27, UR8, URZ ;  /* 0x000000081b0c7290 */ /* 0x000fe4000fffe0ff */
[----:B------:R-:W-:Y:S02]  /*02e0*/  USHF.R.S32.HI UR29, URZ, 0x1f, UR27 ;  /* 0x0000001fff1d7899 */ /* 0x000fe4000801141b */
[----:B------:R-:W-:Y:S02]  /*02f0*/  USHF.R.S32.HI UR28, URZ, 0x1f, UR11 ;  /* 0x0000001fff1c7899 */ /* 0x000fe4000801140b */
[----:B------:R-:W-:Y:S02]  /*0300*/  USHF.R.S32.HI UR30, URZ, 0x1f, UR12 ;  /* 0x0000001fff1e7899 */ /* 0x000fe4000801140c */
[----:B------:R-:W-:Y:S01]  /*0310*/  UISETP.NE.AND UP2, UPT, UR20, 0x6, UPT ;  /* 0x000000061400788c */ /* 0x000fe2000bf45270 */
[----:B-12---:R-:W-:-:S10]  /*0320*/  UMOV UR21, 0xfffffffb ;  /* 0xfffffffb00157882 */ /* 0x006fd40000000000 */
.L_x_6:
[----:B------:R-:W-:Y:S02]  /*0330*/  UIADD3 UR14, UPT, UPT, UR24, UR21, URZ ;  /* 0x00000015180e7290 */ /* 0x000fe4000fffe0ff */
[----:B------:R-:W-:Y:S02]  /*0340*/  UISETP.GE.AND UP0, UPT, UR26, UR6, UPT ;  /* 0x000000061a00728c */ /* 0x000fe4000bf06270 */
[----:B------:R-:W-:Y:S02]  /*0350*/  UISETP.GE.AND UP1, UPT, UR14, UR5, UPT ;  /* 0x000000050e00728c */ /* 0x000fe4000bf26270 */
[----:B------:R-:W-:Y:S02]  /*0360*/  UISETP.GT.AND UP0, UPT, UR26, URZ, !UP0 ;  /* 0x000000ff1a00728c */ /* 0x000fe4000c704270 */
[----:B------:R-:W-:Y:S02]  /*0370*/  UISETP.GT.AND UP1, UPT, UR14, URZ, !UP1 ;  /* 0x000000ff0e00728c */ /* 0x000fe4000cf24270 */
[----:B------:R-:W-:-:S02]  /*0380*/  UIADD3 UR8, UPT, UPT, UR12, UR14, URZ ;  /* 0x0000000e0c087290 */ /* 0x000fc4000fffe0ff */
[----:B------:R-:W-:Y:S02]  /*0390*/  UPLOP3.LUT UP1, UPT, UP1, UP0, UPT, 0x80, 0x8 ;  /* 0x000000000008789c */ /* 0x000fe40000f21070 */
[----:B------:R-:W-:Y:S02]  /*03a0*/  UIADD3 UR9, UP4, UPT, UR8, UR18, URZ ;  /* 0x0000001208097290 */ /* 0x000fe4000ff9e0ff */
[----:B------:R-:W-:Y:S02]  /*03b0*/  UIADD3 UR7, UPT, UPT, UR11, UR14, URZ ;  /* 0x0000000e0b077290 */ /* 0x000fe4000fffe0ff */
[----:B------:R-:W-:Y:S02]  /*03c0*/  ULEA.HI.X.SX32 UR8, UR8, UR19, 0x1, UP4 ;  /* 0x0000001308087291 */ /* 0x000fe4000a0f0eff */
[----:B------:R-:W-:Y:S01]  /*03d0*/  UIADD3 UR31, UP3, UPT, UR7, UR18, URZ ;  /* 0x00000012071f7290 */ /* 0x000fe2000ff7e0ff */
[----:B------:R-:W-:-:S03]  /*03e0*/  MOV R6, UR9 ;  /* 0x0000000900067c02 */ /* 0x000fc60008000f00 */
[----:B------:R-:W-:Y:S01]  /*03f0*/  IMAD.U32 R7, RZ, RZ, UR8 ;  /* 0x00000008ff077e24 */ /* 0x000fe2000f8e00ff */
[----:B------:R-:W-:Y:S01]  /*0400*/  ULEA.HI.X.SX32 UR10, UR7, UR19, 0x1, UP3 ;  /* 0x00000013070a7291 */ /* 0x000fe200098f0eff */
[----:B------:R-:W-:Y:S11]  /*0410*/  BRA.U !UP1, `(.L_x_1) ;  /* 0x0000000509187547 */ /* 0x000ff6000b800000 */
[----:B------:R-:W-:Y:S02]  /*0420*/  UIADD3 UR7, UP1, UP3, UR14, UR18, UR11 ;  /* 0x000000120e077290 */ /* 0x000fe4000fb3e00b */
[----:B------:R-:W-:Y:S02]  /*0430*/  UIADD3 UR9, UP4, UP5, UR14, UR18, UR12 ;  /* 0x000000120e097290 */ /* 0x000fe4000fd9e00c */
[----:B------:R-:W-:Y:S02]  /*0440*/  UIADD3.X UR8, UPT, UPT, URZ, UR19, UR28, UP1, UP3 ;  /* 0x00000013ff087290 */ /* 0x000fe40008fe641c */
[----:B------:R-:W-:Y:S01]  /*0450*/  UIADD3.X UR13, UPT, UPT, URZ, UR19, UR30, UP4, UP5 ;  /* 0x00000013ff0d7290 */ /* 0x000fe2000a7ea41e */
[----:B------:R-:W-:Y:S01]  /*0460*/  MOV R18, UR7 ;  /* 0x0000000700127c02 */ /* 0x000fe20008000f00 */
[----:B------:R-:W-:Y:S01]  /*0470*/  UIADD3 UR7, UP1, UP3, UR14, UR18, UR27 ;  /* 0x000000120e077290 */ /* 0x000fe2000fb3e01b */
[----:B------:R-:W-:Y:S01]  /*0480*/  MOV R14, UR9 ;  /* 0x00000009000e7c02 */ /* 0x000fe20008000f00 */
[----:B------:R-:W-:-:S02]  /*0490*/  IMAD.U32 R19, RZ, RZ, UR8 ;  /* 0x00000008ff137e24 */ /* 0x000fc4000f8e00ff */
[----:B------:R-:W-:Y:S01]  /*04a0*/  IMAD.U32 R15, RZ, RZ, UR13 ;  /* 0x0000000dff0f7e24 */ /* 0x000fe2000f8e00ff */
[----:B------:R-:W-:Y:S02]  /*04b0*/  UIADD3.X UR8, UPT, UPT, URZ, UR19, UR29, UP1, UP3 ;  /* 0x00000013ff087290 */ /* 0x000fe40008fe641d */
[----:B------:R-:W2:Y:S01]  /*04c0*/  LDG.E.U8 R0, desc[UR16][R18.64+-0x1] ;  /* 0xffffff1012007981 */ /* 0x000ea2000c1e1100 */
[----:B------:R-:W-:-:S03]  /*04d0*/  MOV R24, UR31 ;  /* 0x0000001f00187c02 */ /* 0x000fc60008000f00 */
[----:B------:R-:W2:Y:S01]  /*04e0*/  LDG.E.U8 R3, desc[UR16][R18.64+0x1] ;  /* 0x0000011012037981 */ /* 0x000ea2000c1e1100 */
[----:B------:R-:W-:Y:S01]  /*04f0*/  IMAD.U32 R25, RZ, RZ, UR10 ;  /* 0x0000000aff197e24 */ /* 0x000fe2000f8e00ff */
[----:B------:R-:W-:Y:S01]  /*0500*/  MOV R16, UR7 ;  /* 0x0000000700107c02 */ /* 0x000fe20008000f00 */
[----:B------:R-:W-:Y:S01]  /*0510*/  IMAD.U32 R17, RZ, RZ, UR8 ;  /* 0x00000008ff117e24 */ /* 0x000fe2000f8e00ff */
[----:B------:R-:W3:Y:S04]  /*0520*/  LDG.E.U8 R13, desc[UR16][R14.64+-0x1] ;  /* 0xffffff100e0d7981 */ /* 0x000ee8000c1e1100 */
[----:B------:R-:W4:Y:S04]  /*0530*/  LDG.E.U8 R24, desc[UR16][R24.64] ;  /* 0x0000001018187981 */ /* 0x000f28000c1e1100 */
[----:B------:R-:W5:Y:S04]  /*0540*/  LDG.E.U8 R22, desc[UR16][R16.64+-0x1] ;  /* 0xffffff1010167981 */ /* 0x000f68000c1e1100 */
[----:B------:R-:W5:Y:S04]  /*0550*/  LDG.E.U8 R20, desc[UR16][R16.64+0x1] ;  /* 0x0000011010147981 */ /* 0x000f68000c1e1100 */
[----:B------:R-:W5:Y:S04]  /*0560*/  LDG.E.U8 R19, desc[UR16][R6.64] ;  /* 0x0000001006137981 */ /* 0x000f68000c1e1100 */
[----:B------:R0:W5:Y:S01]  /*0570*/  LDG.E.U8 R18, desc[UR16][R14.64+0x1] ;  /* 0x000001100e127981 */ /* 0x000162000c1e1100 */
[----:B------:R-:W-:Y:S01]  /*0580*/  HFMA2 R26, -RZ, RZ, 1.1591796875, -112.625 ;  /* 0x3ca3d70aff1a7431 */ /* 0x000fe200000001ff */
[----:B------:R-:W-:Y:S01]  /*0590*/  I2FP.F32.S32 R29, UR21 ;  /* 0x00000015001d7c45 */ /* 0x000fe20008201400 */
[----:B------:R-:W-:-:S04]  /*05a0*/  IMAD.MOV.U32 R21, RZ, RZ, 0x42480000 ;  /* 0x42480000ff157424 */ /* 0x000fc800078e00ff */
[----:B------:R-:W-:-:S04]  /*05b0*/  FFMA R21, -R26, R21, 1 ;  /* 0x3f8000001a157423 */ /* 0x000fc80000000115 */
[----:B------:R-:W-:Y:S01]  /*05c0*/  FFMA R21, R21, -R26, -0.019999999552965164185 ;  /* 0xbca3d70a15157423 */ /* 0x000fe2000000081a */
[C---:B--2---:R-:W-:Y:S01]  /*05d0*/  IADD3 R27, PT, PT, R0.reuse, R3, RZ ;  /* 0x00000003001b7210 */ /* 0x044fe20007ffe0ff */
[----:B---3--:R-:W-:Y:S02]  /*05e0*/  IMAD.IADD R23, R0, 0x1, R13 ;  /* 0x0000000100177824 */ /* 0x008fe400078e020d */
[----:B------:R-:W-:Y:S01]  /*05f0*/  FFMA R0, R29, R29, R12 ;  /* 0x0000001d1d007223 */ /* 0x000fe2000000000c */
[----:B----4-:R-:W-:-:S03]  /*0600*/  LEA R24, R24, R27, 0x1 ;  /* 0x0000001b18187211 */ /* 0x010fc600078e08ff */
[----:B------:R-:W1:Y:S01]  /*0610*/  FCHK P0, R0, -50 ;  /* 0xc248000000007902 */ /* 0x000e620000000000 */
[----:B-----5:R-:W-:Y:S01]  /*0620*/  IMAD R22, R22, 0x2, R23 ;  /* 0x0000000216167824 */ /* 0x020fe200078e0217 */
[----:B------:R-:W-:Y:S01]  /*0630*/  IADD3 R24, PT, PT, R13, -R24, RZ ;  /* 0x800000180d187210 */ /* 0x000fe20007ffe0ff */
[----:B------:R-:W-:Y:S02]  /*0640*/  FFMA R13, R0, R21, RZ ;  /* 0x00000015000d7223 */ /* 0x000fe400000000ff */
[----:B------:R-:W-:Y:S02]  /*0650*/  IMAD.IADD R3, R3, 0x1, -R22 ;  /* 0x0000000103037824 */ /* 0x000fe400078e0a16 */
[----:B0-----:R-:W-:Y:S01]  /*0660*/  FFMA R14, R13, 50, R0 ;  /* 0x424800000d0e7823 */ /* 0x001fe20000000000 */
[----:B------:R-:W-:Y:S02]  /*0670*/  IMAD R19, R19, 0x2, R24 ;  /* 0x0000000213137824 */ /* 0x000fe400078e0218 */
[----:B------:R-:W-:Y:S01]  /*0680*/  LEA R3, R20, R3, 0x1 ;  /* 0x0000000314037211 */ /* 0x000fe200078e08ff */
[----:B------:R-:W-:Y:S01]  /*0690*/  FFMA R14, R21, R14, R13 ;  /* 0x0000000e150e7223 */ /* 0x000fe2000000000d */
[----:B------:R-:W-:-:S02]  /*06a0*/  IMAD.IADD R16, R18, 0x1, R19 ;  /* 0x0000000112107824 */ /* 0x000fc400078e0213 */
[----:B------:R-:W-:Y:S01]  /*06b0*/  IADD3 R13, PT, PT, R3, R18, RZ ;  /* 0x00000012030d7210 */ /* 0x000fe20007ffe0ff */
[----:B-1----:R-:W-:Y:S06]  /*06c0*/  @!P0 BRA `(.L_x_2) ;  /* 0x0000000000108947 */ /* 0x002fec0003800000 */
[----:B------:R-:W-:Y:S02]  /*06d0*/  MOV R3, 0xc2480000 ;  /* 0xc248000000037802 */ /* 0x000fe40000000f00 */
[----:B------:R-:W-:-:S07]  /*06e0*/  MOV R14, 0x700 ;  /* 0x00000700000e7802 */ /* 0x000fce0000000f00 */
[----:B------:R-:W-:Y:S05]  /*06f0*/  CALL.REL.NOINC `($__internal_0_$__cuda_sm3x_div_rn_noftz_f32_slowpath) ;  /* 0x0000000800847944 */ /* 0x000fea0003c00000 */
[----:B------:R-:W-:-:S07]  /*0700*/  IMAD.MOV.U32 R14, RZ, RZ, R0 ;  /* 0x000000ffff0e7224 */ /* 0x000fce00078e0000 */
.L_x_2:
[----:B------:R-:W-:Y:S01]  /*0710*/  MOV R3, 0x3bbb989d ;  /* 0x3bbb989d00037802 */ /* 0x000fe20000000f00 */
[----:B------:R-:W-:Y:S02]  /*0720*/  IMAD.MOV.U32 R15, RZ, RZ, 0x437c0000 ;  /* 0x437c0000ff0f7424 */ /* 0x000fe400078e00ff */
[----:B------:R-:W-:Y:S02]  /*0730*/  IMAD R17, R13, R16, RZ ;  /* 0x000000100d117224 */ /* 0x000fe400078e02ff */
[----:B------:R-:W-:-:S03]  /*0740*/  FFMA.SAT R0, R14, R3, 0.5 ;  /* 0x3f0000000e007423 */ /* 0x000fc60000002003 */
[----:B------:R-:W-:Y:S01]  /*0750*/  I2FP.F32.S32 R18, R17 ;  /* 0x0000001100127245 */ /* 0x000fe20000201400 */
[----:B------:R-:W-:Y:S01]  /*0760*/  FFMA.RM R0, R0, R15, 12582913 ;  /* 0x4b40000100007423 */ /* 0x000fe2000000400f */
[-C--:B------:R-:W-:Y:S01]  /*0770*/  IMAD R15, R16, R16.reuse, RZ ;  /* 0x00000010100f7224 */ /* 0x080fe200078e02ff */
[----:B------:R-:W-:Y:S02]  /*0780*/  I2FP.F32.S32 R17, R16 ;  /* 0x0000001000117245 */ /* 0x000fe40000201400 */
[C---:B------:R-:W-:Y:S01]  /*0790*/  FADD R3, R0.reuse, -12583039 ;  /* 0xcb40007f00037421 */ /* 0x040fe20000000000 */
[----:B------:R-:W-:Y:S02]  /*07a0*/  SHF.L.U32 R0, R0, 0x17, RZ ;  /* 0x0000001700007819 */ /* 0x000fe400000006ff */
[----:B------:R-:W-:Y:S01]  /*07b0*/  I2FP.F32.U32 R15, R15 ;  /* 0x0000000f000f7245 */ /* 0x000fe20000201000 */
[----:B------:R-:W-:-:S04]  /*07c0*/  FFMA R3, R14, 1.4426950216293334961, -R3 ;  /* 0x3fb8aa3b0e037823 */ /* 0x000fc80000000803 */
[----:B------:R-:W-:Y:S01]  /*07d0*/  FFMA R3, R14, 1.925963033500011079e-08, R3 ;  /* 0x32a570600e037823 */ /* 0x000fe20000000003 */
[-C--:B------:R-:W-:Y:S01]  /*07e0*/  IMAD R14, R13, R13.reuse, RZ ;  /* 0x0000000d0d0e7224 */ /* 0x080fe200078e02ff */
[----:B------:R-:W-:-:S04]  /*07f0*/  I2FP.F32.S32 R13, R13 ;  /* 0x0000000d000d7245 */ /* 0x000fc80000201400 */
[----:B------:R-:W0:Y:S01]  /*0800*/  MUFU.EX2 R3, R3 ;  /* 0x0000000300037308 */ /* 0x000e220000000800 */
[----:B------:R-:W-:Y:S01]  /*0810*/  I2FP.F32.U32 R14, R14 ;  /* 0x0000000e000e7245 */ /* 0x000fe20000201000 */
[----:B0-----:R-:W-:-:S04]  /*0820*/  FMUL R0, R0, R3 ;  /* 0x0000000300007220 */ /* 0x001fc80000400000 */
[C---:B------:R-:W-:Y:S01]  /*0830*/  FFMA R11, R0.reuse, R14, R11 ;  /* 0x0000000e000b7223 */ /* 0x040fe2000000000b */
[C---:B------:R-:W-:Y:S01]  /*0840*/  FFMA R9, R0.reuse, R18, R9 ;  /* 0x0000001200097223 */ /* 0x040fe20000000009 */
[C---:B------:R-:W-:Y:S01]  /*0850*/  FFMA R8, R0.reuse, R13, R8 ;  /* 0x0000000d00087223 */ /* 0x040fe20000000008 */
[C---:B------:R-:W-:Y:S01]  /*0860*/  FFMA R10, R0.reuse, R15, R10 ;  /* 0x0000000f000a7223 */ /* 0x040fe2000000000a */
[----:B------:R-:W-:-:S07]  /*0870*/  FFMA R2, R0, R17, R2 ;  /* 0x0000001100027223 */ /* 0x000fce0000000002 */
.L_x_1:
[----:B------:R-:W-:-:S04]  /*0880*/  UIADD3 UR32, UPT, UPT, UR21, 0x1, URZ ;  /* 0x0000000115207890 */ /* 0x000fc8000fffe0ff */
[----:B------:R-:W-:-:S09]  /*0890*/  UISETP.NE.AND UP1, UPT, UR32, 0x6, UPT ;  /* 0x000000062000788c */ /* 0x000fd2000bf25270 */
[----:B------:R-:W-:Y:S05]  /*08a0*/  BRA.U !UP1, `(.L_x_3) ;  /* 0x00000005095c7547 */ /* 0x000fea000b800000 */
[----:B------:R-:W-:-:S04]  /*08b0*/  UIADD3 UR7, UPT, UPT, UR14, 0x1, URZ ;  /* 0x000000010e077890 */ /* 0x000fc8000fffe0ff */
[----:B------:R-:W-:-:S04]  /*08c0*/  UISETP.GE.AND UP1, UPT, UR7, UR5, UPT ;  /* 0x000000050700728c */ /* 0x000fc8000bf26270 */
[----:B------:R-:W-:-:S04]  /*08d0*/  UISETP.LT.U32.AND UP1, UPT, UR14, 0x7fffffff, !UP1 ;  /* 0x7fffffff0e00788c */ /* 0x000fc8000cf21070 */
[----:B------:R-:W-:-:S09]  /*08e0*/  UPLOP3.LUT UP1, UPT, UP1, UP0, UPT, 0x80, 0x8 ;  /* 0x000000000008789c */ /* 0x000fd20000f21070 */
[----:B------:R-:W-:Y:S05]  /*08f0*/  BRA.U !UP1, `(.L_x_4) ;  /* 0x0000000509407547 */ /* 0x000fea000b800000 */
[----:B------:R-:W-:Y:S01]  /*0900*/  USHF.R.S32.HI UR7, URZ, 0x1f, UR21 ;  /* 0x0000001fff077899 */ /* 0x000fe20008011415 */
[----:B------:R-:W-:Y:S01]  /*0910*/  MOV R23, UR10 ;  /* 0x0000000a00177c02 */ /* 0x000fe20008000f00 */
[----:B------:R-:W-:Y:S01]  /*0920*/  UIADD3 UR8, UP1, UP3, UR21, 0x1, UR24 ;  /* 0x0000000115087890 */ /* 0x000fe2000fb3e018 */
[----:B------:R-:W-:Y:S01]  /*0930*/  IMAD.U32 R22, RZ, RZ, UR31 ;  /* 0x0000001fff167e24 */ /* 0x000fe2000f8e00ff */
[----:B------:R-:W-:Y:S01]  /*0940*/  USHF.R.S32.HI UR13, URZ, 0x1f, UR11 ;  /* 0x0000001fff0d7899 */ /* 0x000fe2000801140b */
[----:B------:R0:W2:Y:S01]  /*0950*/  LDG.E.U8 R3, desc[UR16][R6.64] ;  /* 0x0000001006037981 */ /* 0x0000a2000c1e1100 */
[----:B------:R-:W-:Y:S02]  /*0960*/  UIADD3.X UR9, UPT, UPT, UR7, URZ, URZ, UP1, UP3 ;  /* 0x000000ff07097290 */ /* 0x000fe40008fe64ff */
[----:B------:R-:W-:Y:S01]  /*0970*/  UIADD3 UR23, UP1, UP3, UR8, UR18, UR11 ;  /* 0x0000001208177290 */ /* 0x000fe2000fb3e00b */
[----:B------:R1:W2:Y:S01]  /*0980*/  LDG.E.U8 R22, desc[UR16][R22.64] ;  /* 0x0000001016167981 */ /* 0x0002a2000c1e1100 */
[----:B------:R-:W-:-:S02]  /*0990*/  UIADD3 UR22, UP0, UPT, UR31, UR33, URZ ;  /* 0x000000211f167290 */ /* 0x000fc4000ff1e0ff */
[----:B------:R-:W-:Y:S02]  /*09a0*/  UIADD3.X UR7, UPT, UPT, UR9, UR19, UR13, UP1, UP3 ;  /* 0x0000001309077290 */ /* 0x000fe40008fe640d */
[----:B------:R-:W-:Y:S01]  /*09b0*/  ULEA.HI.X.SX32 UR10, UR33, UR10, 0x1, UP0 ;  /* 0x0000000a210a7291 */ /* 0x000fe200080f0eff */
[----:B------:R-:W-:Y:S01]  /*09c0*/  MOV R18, UR23 ;  /* 0x0000001700127c02 */ /* 0x000fe20008000f00 */
[----:B------:R-:W-:Y:S02]  /*09d0*/  USHF.R.S32.HI UR14, URZ, 0x1f, UR27 ;  /* 0x0000001fff0e7899 */ /* 0x000fe4000801141b */
[----:B------:R-:W-:Y:S01]  /*09e0*/  IMAD.U32 R19, RZ, RZ, UR7 ;  /* 0x00000007ff137e24 */ /* 0x000fe2000f8e00ff */
[----:B------:R-:W-:Y:S01]  /*09f0*/  UIADD3 UR13, UP0, UP1, UR8, UR18, UR27 ;  /* 0x00000012080d7290 */ /* 0x000fe2000f91e01b */
[----:B------:R-:W-:Y:S01]  /*0a00*/  IMAD.U32 R20, RZ, RZ, UR22 ;  /* 0x00000016ff147e24 */ /* 0x000fe2000f8e00ff */
[----:B------:R-:W-:Y:S02]  /*0a10*/  USHF.R.S32.HI UR15, URZ, 0x1f, UR12 ;  /* 0x0000001fff0f7899 */ /* 0x000fe4000801140c */
[----:B------:R-:W-:Y:S01]  /*0a20*/  UIADD3 UR8, UP3, UP4, UR8, UR18, UR12 ;  /* 0x0000001208087290 */ /* 0x000fe2000fc7e00c */
[----:B------:R-:W-:Y:S01]  /*0a30*/  MOV R21, UR10 ;  /* 0x0000000a00157c02 */ /* 0x000fe20008000f00 */
[----:B------:R-:W-:Y:S01]  /*0a40*/  UIADD3.X UR7, UPT, UPT, UR9, UR19, UR14, UP0, UP1 ;  /* 0x0000001309077290 */ /* 0x000fe200087e240e */
[----:B------:R-:W3:Y:S01]  /*0a50*/  LDG.E.U8 R13, desc[UR16][R18.64+0x1] ;  /* 0x00000110120d7981 */ /* 0x000ee2000c1e1100 */
[----:B------:R-:W-:Y:S01]  /*0a60*/  UIADD3.X UR9, UPT, UPT, UR9, UR19, UR15, UP3, UP4 ;  /* 0x0000001309097290 */ /* 0x000fe20009fe840f */
[----:B------:R-:W-:-:S02]  /*0a70*/  IMAD.U32 R16, RZ, RZ, UR13 ;  /* 0x0000000dff107e24 */ /* 0x000fc4000f8e00ff */
[----:B------:R-:W4:Y:S01]  /*0a80*/  LDG.E.U8 R20, desc[UR16][R20.64] ;  /* 0x0000001014147981 */ /* 0x000f22000c1e1100 */
[----:B------:R-:W-:-:S03]  /*0a90*/  MOV R17, UR7 ;  /* 0x0000000700117c02 */ /* 0x000fc60008000f00 */
[----:B------:R5:W4:Y:S01]  /*0aa0*/  LDG.E.U8 R24, desc[UR16][R18.64] ;  /* 0x0000001012187981 */ /* 0x000b22000c1e1100 */
[----:B0-----:R-:W-:Y:S01]  /*0ab0*/  IMAD.U32 R6, RZ, RZ, UR8 ;  /* 0x00000008ff067e24 */ /* 0x001fe2000f8e00ff */
[----:B------:R-:W-:Y:S02]  /*0ac0*/  MOV R7, UR9 ;  /* 0x0000000900077c02 */ /* 0x000fe40008000f00 */
[----:B------:R0:W4:Y:S04]  /*0ad0*/  LDG.E.U8 R16, desc[UR16][R16.64+0x1] ;  /* 0x0000011010107981 */ /* 0x000128000c1e1100 */
[----:B------:R-:W4:Y:S04]  /*0ae0*/  LDG.E.U8 R15, desc[UR16][R6.64] ;  /* 0x00000010060f7981 */ /* 0x000f28000c1e1100 */
[----:B------:R4:W4:Y:S01]  /*0af0*/  LDG.E.U8 R14, desc[UR16][R6.64+0x1] ;  /* 0x00000110060e7981 */ /* 0x000922000c1e1100 */
[----:B-1----:R-:W-:Y:S01]  /*0b00*/  I2FP.F32.S32 R23, UR32 ;  /* 0x0000002000177c45 */ /* 0x002fe20008201400 */
[----:B------:R-:W-:Y:S01]  /*0b10*/  IMAD.MOV.U32 R0, RZ, RZ, 0x3ca3d70a ;  /* 0x3ca3d70aff007424 */ /* 0x000fe200078e00ff */
[----:B------:R-:W-:-:S03]  /*0b20*/  MOV R25, 0x42480000 ;  /* 0x4248000000197802 */ /* 0x000fc60000000f00 */
[----:B-----5:R-:W-:Y:S02]  /*0b30*/  FFMA R18, R23, R23, R12 ;  /* 0x0000001717127223 */ /* 0x020fe4000000000c */
[----:B------:R-:W-:Y:S02]  /*0b40*/  FFMA R25, -R0, R25, 1 ;  /* 0x3f80000000197423 */ /* 0x000fe40000000119 */
[----:B------:R-:W1:Y:S02]  /*0b50*/  FCHK P0, R18, -50 ;  /* 0xc248000012007902 */ /* 0x000e640000000000 */
[----:B------:R-:W-:-:S04]  /*0b60*/  FFMA R0, R25, -R0, -0.019999999552965164185 ;  /* 0xbca3d70a19007423 */ /* 0x000fc80000000800 */
[----:B0-----:R-:W-:Y:S01]  /*0b70*/  FFMA R17, R0, R18, RZ ;  /* 0x0000001200117223 */ /* 0x001fe200000000ff */
[C---:B--2---:R-:W-:Y:S01]  /*0b80*/  IMAD.IADD R19, R22.reuse, 0x1, R3 ;  /* 0x0000000116137824 */ /* 0x044fe200078e0203 */
[----:B---3--:R-:W-:-:S03]  /*0b90*/  IADD3 R21, PT, PT, R22, R13, RZ ;  /* 0x0000000d16157210 */ /* 0x008fc60007ffe0ff */
[----:B----4-:R-:W-:Y:S01]  /*0ba0*/  IMAD R20, R20, 0x2, R19 ;  /* 0x0000000214147824 */ /* 0x010fe200078e0213 */
[----:B------:R-:W-:-:S03]  /*0bb0*/  LEA R24, R24, R21, 0x1 ;  /* 0x0000001518187211 */ /* 0x000fc600078e08ff */
[----:B------:R-:W-:Y:S01]  /*0bc0*/  IMAD.IADD R13, R13, 0x1, -R20 ;  /* 0x000000010d0d7824 */ /* 0x000fe200078e0a14 */
[----:B------:R-:W-:Y:S01]  /*0bd0*/  IADD3 R24, PT, PT, R3, -R24, RZ ;  /* 0x8000001803187210 */ /* 0x000fe20007ffe0ff */
[----:B------:R-:W-:Y:S02]  /*0be0*/  FFMA R3, R17, 50, R18 ;  /* 0x4248000011037823 */ /* 0x000fe40000000012 */
[----:B------:R-:W-:Y:S01]  /*0bf0*/  IMAD R13, R16, 0x2, R13 ;  /* 0x00000002100d7824 */ /* 0x000fe200078e020d */
[----:B------:R-:W-:Y:S01]  /*0c00*/  LEA R7, R15, R24, 0x1 ;  /* 0x000000180f077211 */ /* 0x000fe200078e08ff */
[----:B------:R-:W-:Y:S02]  /*0c10*/  FFMA R0, R0, R3, R17 ;  /* 0x0000000300007223 */ /* 0x000fe40000000011 */
[----:B------:R-:W-:Y:S01]  /*0c20*/  IMAD.IADD R6, R13, 0x1, R14 ;  /* 0x000000010d067824 */ /* 0x000fe200078e020e */
[----:B------:R-:W-:Y:S01]  /*0c30*/  IADD3 R7, PT, PT, R14, R7, RZ ;  /* 0x000000070e077210 */ /* 0x000fe20007ffe0ff */
[----:B-1----:R-:W-:Y:S06]  /*0c40*/  @!P0 BRA `(.L_x_5) ;  /* 0x0000000000108947 */ /* 0x002fec0003800000 */
[----:B------:R-:W-:Y:S02]  /*0c50*/  HFMA2 R3, -RZ, RZ, -3.140625, 0 ;  /* 0xc2480000ff037431 */ /* 0x000fe400000001ff */
[----:B------:R-:W-:Y:S01]  /*0c60*/  IMAD.MOV.U32 R0, RZ, RZ, R18 ;  /* 0x000000ffff007224 */ /* 0x000fe200078e0012 */
[----:B------:R-:W-:-:S07]  /*0c70*/  MOV R14, 0xc90 ;  /* 0x00000c90000e7802 */ /* 0x000fce0000000f00 */
[----:B------:R-:W-:Y:S05]  /*0c80*/  CALL.REL.NOINC `($__internal_0_$__cuda_sm3x_div_rn_noftz_f32_slowpath) ;  /* 0x0000000400207944 */ /* 0x000fea0003c00000 */
.L_x_5:
[----:B------:R-:W-:Y:S01]  /*0c90*/  IMAD.MOV.U32 R3, RZ, RZ, 0x3bbb989d ;  /* 0x3bbb989dff037424 */ /* 0x000fe200078e00ff */
[----:B------:R-:W-:Y:S01]  /*0ca0*/  MOV R14, 0x437c0000 ;  /* 0x437c0000000e7802 */ /* 0x000fe20000000f00 */
[----:B------:R-:W-:Y:S02]  /*0cb0*/  IMAD R16, R6, R7, RZ ;  /* 0x0000000706107224 */ /* 0x000fe400078e02ff */
[----:B------:R-:W-:Y:S01]  /*0cc0*/  FFMA.SAT R3, R0, R3, 0.5 ;  /* 0x3f00000000037423 */ /* 0x000fe20000002003 */
[-C--:B------:R-:W-:Y:S01]  /*0cd0*/  IMAD R15, R7, R7.reuse, RZ ;  /* 0x00000007070f7224 */ /* 0x080fe200078e02ff */
[----:B------:R-:W-:Y:S02]  /*0ce0*/  I2FP.F32.S32 R7, R7 ;  /* 0x0000000700077245 */ /* 0x000fe40000201400 */
[----:B------:R-:W-:Y:S01]  /*0cf0*/  FFMA.RM R3, R3, R14, 12582913 ;  /* 0x4b40000103037423 */ /* 0x000fe2000000400e */
[----:B------:R-:W-:Y:S01]  /*0d00*/  IMAD R14, R6, R6, RZ ;  /* 0x00000006060e7224 */ /* 0x000fe200078e02ff */
[----:B------:R-:W-:-:S02]  /*0d10*/  I2FP.F32.S32 R16, R16 ;  /* 0x0000001000107245 */ /* 0x000fc40000201400 */
[C---:B------:R-:W-:Y:S01]  /*0d20*/  FADD R13, R3.reuse, -12583039 ;  /* 0xcb40007f030d7421 */ /* 0x040fe20000000000 */
[----:B------:R-:W-:Y:S01]  /*0d30*/  IMAD.SHL.U32 R3, R3, 0x800000, RZ ;  /* 0x0080000003037824 */ /* 0x000fe200078e00ff */
[----:B------:R-:W-:Y:S02]  /*0d40*/  I2FP.F32.U32 R14, R14 ;  /* 0x0000000e000e7245 */ /* 0x000fe40000201000 */
[----:B------:R-:W-:Y:S01]  /*0d50*/  FFMA R13, R0, 1.4426950216293334961, -R13 ;  /* 0x3fb8aa3b000d7823 */ /* 0x000fe2000000080d */
[----:B------:R-:W-:-:S03]  /*0d60*/  I2FP.F32.U32 R15, R15 ;  /* 0x0000000f000f7245 */ /* 0x000fc60000201000 */
[----:B------:R-:W-:-:S04]  /*0d70*/  FFMA R13, R0, 1.925963033500011079e-08, R13 ;  /* 0x32a57060000d7823 */ /* 0x000fc8000000000d */
[----:B------:R-:W0:Y:S02]  /*0d80*/  MUFU.EX2 R0, R13 ;  /* 0x0000000d00007308 */ /* 0x000e240000000800 */
[----:B0-----:R-:W-:Y:S01]  /*0d90*/  FMUL R0, R3, R0 ;  /* 0x0000000003007220 */ /* 0x001fe20000400000 */
[----:B------:R-:W-:-:S03]  /*0da0*/  I2FP.F32.S32 R3, R6 ;  /* 0x0000000600037245 */ /* 0x000fc60000201400 */
[C---:B------:R-:W-:Y:S01]  /*0db0*/  FFMA R11, R0.reuse, R14, R11 ;  /* 0x0000000e000b7223 */ /* 0x040fe2000000000b */
[C---:B------:R-:W-:Y:S01]  /*0dc0*/  FFMA R9, R0.reuse, R16, R9 ;  /* 0x0000001000097223 */ /* 0x040fe20000000009 */
[C---:B------:R-:W-:Y:S01]  /*0dd0*/  FFMA R8, R0.reuse, R3, R8 ;  /* 0x0000000300087223 */ /* 0x040fe20000000008 */
[C---:B------:R-:W-:Y:S01]  /*0de0*/  FFMA R10, R0.reuse, R15, R10 ;  /* 0x0000000f000a7223 */ /* 0x040fe2000000000a */
[----:B------:R-:W-:-:S07]  /*0df0*/  FFMA R2, R0, R7, R2 ;  /* 0x0000000700027223 */ /* 0x000fce0000000002 */
.L_x_4:
[----:B------:R-:W-:Y:S01]  /*0e00*/  UIADD3 UR21, UPT, UPT, UR21, 0x2, URZ ;  /* 0x0000000215157890 */ /* 0x000fe2000fffe0ff */
[----:B------:R-:W-:Y:S11]  /*0e10*/  BRA `(.L_x_6) ;  /* 0xfffffff400447947 */ /* 0x000ff6000383ffff */
.L_x_3:
[----:B------:R-:W-:Y:S05]  /*0e20*/  BRA.U UP2, `(.L_x_7) ;  /* 0xfffffff502007547 */ /* 0x000fea000b83ffff */
[----:B------:R-:W-:-:S04]  /*0e30*/  FMUL R3, R9, R9 ;  /* 0x0000000909037220 */ /* 0x000fc80000400000 */
[----:B------:R-:W-:-:S05]  /*0e40*/  FFMA R3, R10, R11, -R3 ;  /* 0x0000000b0a037223 */ /* 0x000fca0000000803 */
[----:B------:R-:W-:-:S13]  /*0e50*/  FSETP.GEU.AND P0, PT, |R3|, 9.9999999747524270788e-07, PT ;  /* 0x358637bd0300780b */ /* 0x000fda0003f0e200 */
[----:B------:R-:W-:Y:S05]  /*0e60*/  @!P0 BRA `(.L_x_0) ;  /* 0x0000000000848947 */ /* 0x000fea0003800000 */
[----:B------:R-:W0:Y:S01]  /*0e70*/  MUFU.RCP R6, R3 ;  /* 0x0000000300067308 */ /* 0x000e220000001000 */
[----:B------:R-:W-:-:S04]  /*0e80*/  FMUL R7, R2, R9 ;  /* 0x0000000902077220 */ /* 0x000fc80000400000 */
[----:B------:R-:W-:-:S04]  /*0e90*/  FFMA R0, R8, R10, -R7 ;  /* 0x0000000a08007223 */ /* 0x000fc80000000807 */
[----:B------:R-:W1:Y:S01]  /*0ea0*/  FCHK P0, -R0, R3 ;  /* 0x0000000300007302 */ /* 0x000e620000000100 */
[----:B0-----:R-:W-:-:S04]  /*0eb0*/  FFMA R13, -R3, R6, 1 ;  /* 0x3f800000030d7423 */ /* 0x001fc80000000106 */
[----:B------:R-:W-:-:S04]  /*0ec0*/  FFMA R13, R6, R13, R6 ;  /* 0x0000000d060d7223 */ /* 0x000fc80000000006 */
[----:B------:R-:W-:-:S04]  /*0ed0*/  FFMA R6, -R0, R13, RZ ;  /* 0x0000000d00067223 */ /* 0x000fc800000001ff */
[----:B------:R-:W-:-:S04]  /*0ee0*/  FFMA R7, -R3, R6, -R0 ;  /* 0x0000000603077223 */ /* 0x000fc80000000900 */
[----:B------:R-:W-:Y:S01]  /*0ef0*/  FFMA R6, R13, R7, R6 ;  /* 0x000000070d067223 */ /* 0x000fe20000000006 */
[----:B-1----:R-:W-:Y:S06]  /*0f00*/  @!P0 BRA `(.L_x_8) ;  /* 0x0000000000108947 */ /* 0x002fec0003800000 */
[----:B------:R-:W-:Y:S01]  /*0f10*/  FADD R0, -R0, -RZ ;  /* 0x800000ff00007221 */ /* 0x000fe20000000100 */
[----:B------:R-:W-:-:S07]  /*0f20*/  MOV R14, 0xf40 ;  /* 0x00000f40000e7802 */ /* 0x000fce0000000f00 */
[----:B------:R-:W-:Y:S05]  /*0f30*/  CALL.REL.NOINC `($__internal_0_$__cuda_sm3x_div_rn_noftz_f32_slowpath) ;  /* 0x0000000000747944 */ /* 0x000fea0003c00000 */
[----:B------:R-:W-:-:S07]  /*0f40*/  MOV R6, R0 ;  /* 0x0000000000067202 */ /* 0x000fce0000000f00 */
.L_x_8:
[----:B------:R-:W0:Y:S01]  /*0f50*/  MUFU.RCP R0, R3 ;  /* 0x0000000300007308 */ /* 0x000e220000001000 */
[----:B------:R-:W-:-:S04]  /*0f60*/  FMUL R9, R8, R9 ;  /* 0x0000000908097220 */ /* 0x000fc80000400000 */
[----:B------:R-:W-:-:S04]  /*0f70*/  FFMA R8, R2, R11, -R9 ;  /* 0x0000000b02087223 */ /* 0x000fc80000000809 */
[----:B------:R-:W1:Y:S01]  /*0f80*/  FCHK P0, -R8, R3 ;  /* 0x0000000308007302 */ /* 0x000e620000000100 */
[----:B0-----:R-:W-:-:S04]  /*0f90*/  FFMA R7, -R3, R0, 1 ;  /* 0x3f80000003077423 */ /* 0x001fc80000000100 */
[----:B------:R-:W-:-:S04]  /*0fa0*/  FFMA R0, R0, R7, R0 ;  /* 0x0000000700007223 */ /* 0x000fc80000000000 */
[----:B------:R-:W-:-:S04]  /*0fb0*/  FFMA R2, R0, -R8, RZ ;  /* 0x8000000800027223 */ /* 0x000fc800000000ff */
[----:B------:R-:W-:-:S04]  /*0fc0*/  FFMA R7, -R3, R2, -R8 ;  /* 0x0000000203077223 */ /* 0x000fc80000000908 */
[----:B------:R-:W-:Y:S01]  /*0fd0*/  FFMA R0, R0, R7, R2 ;  /* 0x0000000700007223 */ /* 0x000fe20000000002 */
[----:B-1----:R-:W-:Y:S06]  /*0fe0*/  @!P0 BRA `(.L_x_9) ;  /* 0x00000000000c8947 */ /* 0x002fec0003800000 */
[----:B------:R-:W-:Y:S01]  /*0ff0*/  FADD R0, -R8, -RZ ;  /* 0x800000ff08007221 */ /* 0x000fe20000000100 */
[----:B------:R-:W-:-:S07]  /*1000*/  MOV R14, 0x1020 ;  /* 0x00001020000e7802 */ /* 0x000fce0000000f00 */
[----:B------:R-:W-:Y:S05]  /*1010*/  CALL.REL.NOINC `($__internal_0_$__cuda_sm3x_div_rn_noftz_f32_slowpath) ;  /* 0x00000000003c7944 */ /* 0x000fea0003c00000 */
.L_x_9:
[----:B------:R-:W-:Y:S02]  /*1020*/  FMNMX R6, R6, 1, PT ;  /* 0x3f80000006067809 */ /* 0x000fe40003800000 */
[----:B------:R-:W-:Y:S02]  /*1030*/  FMNMX R0, R0, 1, PT ;  /* 0x3f80000000007809 */ /* 0x000fe40003800000 */
[----:B------:R-:W-:Y:S02]  /*1040*/  FMNMX R3, R6, -1, !PT ;  /* 0xbf80000006037809 */ /* 0x000fe40007800000 */
[----:B------:R-:W-:-:S03]  /*1050*/  FMNMX R0, R0, -1, !PT ;  /* 0xbf80000000007809 */ /* 0x000fc60007800000 */
[----:B------:R-:W-:Y:S02]  /*1060*/  FADD R4, R4, R3 ;  /* 0x0000000304047221 */ /* 0x000fe40000000000 */
[----:B------:R-:W-:-:S07]  /*1070*/  FADD R5, R5, R0 ;  /* 0x0000000005057221 */ /* 0x000fce0000000000 */
.L_x_0:
[----:B------:R-:W0:Y:S01]  /*1080*/  S2R R0, SR_CTAID.X ;  /* 0x0000000000007919 */ /* 0x000e220000002500 */
[----:B------:R-:W1:Y:S01]  /*1090*/  LDC.64 R2, c[0x0][0x398] ;  /* 0x0000e600ff027b82 */ /* 0x000e620000000a00 */
[----:B0-----:R-:W-:Y:S01]  /*10a0*/  LEA R7, R0, UR4, 0x2 ;  /* 0x0000000400077c11 */ /* 0x001fe2000f8e10ff */
[----:B------:R-:W-:-:S04]  /*10b0*/  UIADD3 UR4, UPT, UPT, UR4, 0x1, URZ ;  /* 0x0000000104047890 */ /* 0x000fc8000fffe0ff */
[----:B-1----:R-:W-:Y:S01]  /*10c0*/  IMAD.WIDE.U32 R2, R7, 0x8, R2 ;  /* 0x0000000807027825 */ /* 0x002fe200078e0002 */
[----:B------:R-:W-:-:S04]  /*10d0*/  UISETP.NE.AND UP0, UPT, UR4, 0x4, UPT ;  /* 0x000000040400788c */ /* 0x000fc8000bf05270 */
[----:B------:R0:W-:Y:S05]  /*10e0*/  STG.E.64 desc[UR16][R2.64], R4 ;  /* 0x0000000402007986 */ /* 0x0001ea000c101b10 */
[----:B------:R-:W-:Y:S05]  /*10f0*/  BRA.U UP0, `(.L_x_10) ;  /* 0xffffffed00f87547 */ /* 0x000fea000b83ffff */
[----:B------:R-:W-:Y:S05]  /*1100*/  EXIT ;  /* 0x000000000000794d */ /* 0x000fea0003800000 */
        .weak           $__internal_0_$__cuda_sm3x_div_rn_noftz_f32_slowpath
        .type           $__internal_0_$__cuda_sm3x_div_rn_noftz_f32_slowpath,@function
        .size           $__internal_0_$__cuda_sm3x_div_rn_noftz_f32_slowpath,(.L_x_20 - $__internal_0_$__cuda_sm3x_div_rn_noftz_f32_slowpath)
$__internal_0_$__cuda_sm3x_div_rn_noftz_f32_slowpath:
[--C-:B------:R-:W-:Y:S01]  /*1110*/  SHF.R.U32.HI R15, RZ, 0x17, R3.reuse ;  /* 0x00000017ff0f7819 */ /* 0x100fe20000011603 */
[----:B------:R-:W-:Y:S01]  /*1120*/  IMAD.MOV.U32 R19, RZ, RZ, R3 ;  /* 0x000000ffff137224 */ /* 0x000fe200078e0003 */
[----:B------:R-:W-:Y:S02]  /*1130*/  SHF.R.U32.HI R18, RZ, 0x17, R0 ;  /* 0x00000017ff127819 */ /* 0x000fe40000011600 */
[----:B------:R-:W-:Y:S02]  /*1140*/  LOP3.LUT R15, R15, 0xff, RZ, 0xc0, !PT ;  /* 0x000000ff0f0f7812 */ /* 0x000fe400078ec0ff */
[----:B------:R-:W-:-:S03]  /*1150*/  LOP3.LUT R18, R18, 0xff, RZ, 0xc0, !PT ;  /* 0x000000ff12127812 */ /* 0x000fc600078ec0ff */
[----:B------:R-:W-:Y:S01]  /*1160*/  VIADD R21, R15, 0xffffffff ;  /* 0xffffffff0f157836 */ /* 0x000fe20000000000 */
[----:B------:R-:W-:-:S04]  /*1170*/  IADD3 R20, PT, PT, R18, -0x1, RZ ;  /* 0xffffffff12147810 */ /* 0x000fc80007ffe0ff */
[----:B------:R-:W-:-:S04]  /*1180*/  ISETP.GT.U32.AND P0, PT, R21, 0xfd, PT ;  /* 0x000000fd1500780c */ /* 0x000fc80003f04070 */
[----:B------:R-:W-:-:S13]  /*1190*/  ISETP.GT.U32.OR P0, PT, R20, 0xfd, P0 ;  /* 0x000000fd1400780c */ /* 0x000fda0000704470 */
[----:B------:R-:W-:Y:S01]  /*11a0*/  @!P0 MOV R17, RZ ;  /* 0x000000ff00118202 */ /* 0x000fe20000000f00 */
[----:B------:R-:W-:Y:S06]  /*11b0*/  @!P0 BRA `(.L_x_11) ;  /* 0x00000000005c8947 */ /* 0x000fec0003800000 */
[----:B------:R-:W-:Y:S02]  /*11c0*/  FSETP.GTU.FTZ.AND P0, PT, |R0|, +INF , PT ;  /* 0x7f8000000000780b */ /* 0x000fe40003f1c200 */
[----:B------:R-:W-:-:S04]  /*11d0*/  FSETP.GTU.FTZ.AND P1, PT, |R3|, +INF , PT ;  /* 0x7f8000000300780b */ /* 0x000fc80003f3c200 */
[----:B------:R-:W-:-:S13]  /*11e0*/  PLOP3.LUT P0, PT, P0, P1, PT, 0xf8, 0x8f ;  /* 0x00000000008f781c */ /* 0x000fda0000703f70 */
[----:B------:R-:W-:Y:S05]  /*11f0*/  @P0 BRA `(.L_x_12) ;  /* 0x0000000400440947 */ /* 0x000fea0003800000 */
[----:B------:R-:W-:-:S13]  /*1200*/  LOP3.LUT P0, RZ, R19, 0x7fffffff, R0, 0xc8, !PT ;  /* 0x7fffffff13ff7812 */ /* 0x000fda000780c800 */
[----:B------:R-:W-:Y:S05]  /*1210*/  @!P0 BRA `(.L_x_13) ;  /* 0x0000000400348947 */ /* 0x000fea0003800000 */
[C---:B------:R-:W-:Y:S02]  /*1220*/  FSETP.NEU.FTZ.AND P2, PT, |R0|.reuse, +INF , PT ;  /* 0x7f8000000000780b */ /* 0x040fe40003f5d200 */
[----:B------:R-:W-:Y:S02]  /*1230*/  FSETP.NEU.FTZ.AND P1, PT, |R3|, +INF , PT ;  /* 0x7f8000000300780b */ /* 0x000fe40003f3d200 */
[----:B------:R-:W-:-:S11]  /*1240*/  FSETP.NEU.FTZ.AND P0, PT, |R0|, +INF , PT ;  /* 0x7f8000000000780b */ /* 0x000fd60003f1d200 */
[----:B------:R-:W-:Y:S05]  /*1250*/  @!P1 BRA !P2, `(.L_x_13) ;  /* 0x0000000400249947 */ /* 0x000fea0005000000 */
[----:B------:R-:W-:-:S04]  /*1260*/  LOP3.LUT P2, RZ, R0, 0x7fffffff, RZ, 0xc0, !PT ;  /* 0x7fffffff00ff7812 */ /* 0x000fc8000784c0ff */
[----:B------:R-:W-:-:S13]  /*1270*/  PLOP3.LUT P1, PT, P1, P2, PT, 0x2f, 0xf2 ;  /* 0x0000000000f2781c */ /* 0x000fda0000f24577 */
[----:B------:R-:W-:Y:S05]  /*1280*/  @P1 BRA `(.L_x_14) ;  /* 0x0000000400101947 */ /* 0x000fea0003800000 */
[----:B------:R-:W-:-:S04]  /*1290*/  LOP3.LUT P1, RZ, R19, 0x7fffffff, RZ, 0xc0, !PT ;  /* 0x7fffffff13ff7812 */ /* 0x000fc8000782c0ff */
[----:B------:R-:W-:-:S13]  /*12a0*/  PLOP3.LUT P0, PT, P0, P1, PT, 0x2f, 0xf2 ;  /* 0x0000000000f2781c */ /* 0x000fda0000702577 */
[----:B------:R-:W-:Y:S05]  /*12b0*/  @P0 BRA `(.L_x_15) ;  /* 0x0000000000f80947 */ /* 0x000fea0003800000 */
[----:B------:R-:W-:Y:S02]  /*12c0*/  ISETP.GE.AND P0, PT, R20, RZ, PT ;  /* 0x000000ff1400720c */ /* 0x000fe40003f06270 */
[----:B------:R-:W-:-:S11]  /*12d0*/  ISETP.GE.AND P1, PT, R21, RZ, PT ;  /* 0x000000ff1500720c */ /* 0x000fd60003f26270 */
[----:B------:R-:W-:Y:S01]  /*12e0*/  @P0 IMAD.MOV.U32 R17, RZ, RZ, RZ ;  /* 0x000000ffff110224 */ /* 0x000fe200078e00ff */
[----:B------:R-:W-:Y:S01]  /*12f0*/  @!P0 MOV R17, 0xffffffc0 ;  /* 0xffffffc000118802 */ /* 0x000fe20000000f00 */
[----:B------:R-:W-:Y:S01]  /*1300*/  @!P0 FFMA R0, R0, 1.84467440737095516160e+19, RZ ;  /* 0x5f80000000008823 */ /* 0x000fe200000000ff */
[----:B------:R-:W-:-:S03]  /*1310*/  @!P1 FFMA R19, R3, 1.84467440737095516160e+19, RZ ;  /* 0x5f80000003139823 */ /* 0x000fc600000000ff */
[----:B------:R-:W-:-:S07]  /*1320*/  @!P1 VIADD R17, R17, 0x40 ;  /* 0x0000004011119836 */ /* 0x000fce0000000000 */
.L_x_11:
[----:B------:R-:W-:Y:S01]  /*1330*/  LEA R20, R15, 0xc0800000, 0x17 ;  /* 0xc08000000f147811 */ /* 0x000fe200078eb8ff */
[----:B------:R-:W-:-:S03]  /*1340*/  VIADD R18, R18, 0xffffff81 ;  /* 0xffffff8112127836 */ /* 0x000fc60000000000 */
[----:B------:R-:W-:Y:S01]  /*1350*/  IADD3 R22, PT, PT, -R20, R19, RZ ;  /* 0x0000001314167210 */ /* 0x000fe20007ffe1ff */
[C---:B------:R-:W-:Y:S01]  /*1360*/  IMAD R0, R18.reuse, -0x800000, R0 ;  /* 0xff80000012007824 */ /* 0x040fe200078e0200 */
[----:B------:R-:W-:Y:S02]  /*1370*/  IADD3 R18, PT, PT, R18, 0x7f, -R15 ;  /* 0x0000007f12127810 */ /* 0x000fe40007ffe80f */
[----:B------:R-:W0:Y:S01]  /*1380*/  MUFU.RCP R20, R22 ;  /* 0x0000001600147308 */ /* 0x000e220000001000 */
[----:B------:R-:W-:Y:S01]  /*1390*/  FADD.FTZ R19, -R22, -RZ ;  /* 0x800000ff16137221 */ /* 0x000fe20000010100 */
[----:B------:R-:W-:-:S03]  /*13a0*/  IADD3 R18, PT, PT, R18, R17, RZ ;  /* 0x0000001112127210 */ /* 0x000fc60007ffe0ff */
[----:B0-----:R-:W-:-:S04]  /*13b0*/  FFMA R21, R20, R19, 1 ;  /* 0x3f80000014157423 */ /* 0x001fc80000000013 */
[----:B------:R-:W-:-:S04]  /*13c0*/  FFMA R21, R20, R21, R20 ;  /* 0x0000001514157223 */ /* 0x000fc80000000014 */
[----:B------:R-:W-:-:S04]  /*13d0*/  FFMA R20, R0, R21, RZ ;  /* 0x0000001500147223 */ /* 0x000fc800000000ff */
[----:B------:R-:W-:-:S04]  /*13e0*/  FFMA R23, R19, R20, R0 ;  /* 0x0000001413177223 */ /* 0x000fc80000000000 */
[----:B------:R-:W-:-:S04]  /*13f0*/  FFMA R20, R21, R23, R20 ;  /* 0x0000001715147223 */ /* 0x000fc80000000014 */
[----:B------:R-:W-:-:S04]  /*1400*/  FFMA R19, R19, R20, R0 ;  /* 0x0000001413137223 */ /* 0x000fc80000000000 */
[----:B------:R-:W-:-:S05]  /*1410*/  FFMA R0, R21, R19, R20 ;  /* 0x0000001315007223 */ /* 0x000fca0000000014 */
[----:B------:R-:W-:-:S04]  /*1420*/  SHF.R.U32.HI R15, RZ, 0x17, R0 ;  /* 0x00000017ff0f7819 */ /* 0x000fc80000011600 */
[----:B------:R-:W-:-:S05]  /*1430*/  LOP3.LUT R15, R15, 0xff, RZ, 0xc0, !PT ;  /* 0x000000ff0f0f7812 */ /* 0x000fca00078ec0ff */
[----:B------:R-:W-:-:S05]  /*1440*/  IMAD.IADD R15, R15, 0x1, R18 ;  /* 0x000000010f0f7824 */ /* 0x000fca00078e0212 */
[----:B------:R-:W-:-:S04]  /*1450*/  IADD3 R17, PT, PT, R15, -0x1, RZ ;  /* 0xffffffff0f117810 */ /* 0x000fc80007ffe0ff */
[----:B------:R-:W-:-:S13]  /*1460*/  ISETP.GE.U32.AND P0, PT, R17, 0xfe, PT ;  /* 0x000000fe1100780c */ /* 0x000fda0003f06070 */
[----:B------:R-:W-:Y:S05]  /*1470*/  @!P0 BRA `(.L_x_16) ;  /* 0x0000000000808947 */ /* 0x000fea0003800000 */
[----:B------:R-:W-:-:S13]  /*1480*/  ISETP.GT.AND P0, PT, R15, 0xfe, PT ;  /* 0x000000fe0f00780c */ /* 0x000fda0003f04270 */
[----:B------:R-:W-:Y:S05]  /*1490*/  @P0 BRA `(.L_x_17) ;  /* 0x00000000006c0947 */ /* 0x000fea0003800000 */
[----:B------:R-:W-:-:S13]  /*14a0*/  ISETP.GE.AND P0, PT, R15, 0x1, PT ;  /* 0x000000010f00780c */ /* 0x000fda0003f06270 */
[----:B------:R-:W-:Y:S05]  /*14b0*/  @P0 BRA `(.L_x_18) ;  /* 0x0000000000980947 */ /* 0x000fea0003800000 */
[----:B------:R-:W-:Y:S02]  /*14c0*/  ISETP.GE.AND P0, PT, R15, -0x18, PT ;  /* 0xffffffe80f00780c */ /* 0x000fe40003f06270 */
[----:B------:R-:W-:-:S11]  /*14d0*/  LOP3.LUT R0, R0, 0x80000000, RZ, 0xc0, !PT ;  /* 0x8000000000007812 */ /* 0x000fd600078ec0ff */
[----:B------:R-:W-:Y:S05]  /*14e0*/  @!P0 BRA `(.L_x_18) ;  /* 0x00000000008c8947 */ /* 0x000fea0003800000 */
[-CC-:B------:R-:W-:Y:S01]  /*14f0*/  FFMA.RZ R17, R21, R19.reuse, R20.reuse ;  /* 0x0000001315117223 */ /* 0x180fe2000000c014 */
[C---:B------:R-:W-:Y:S02]  /*1500*/  ISETP.NE.AND P2, PT, R15.reuse, RZ, PT ;  /* 0x000000ff0f00720c */ /* 0x040fe40003f45270 */
[----:B------:R-:W-:Y:S02]  /*1510*/  ISETP.NE.AND P1, PT, R15, RZ, PT ;  /* 0x000000ff0f00720c */ /* 0x000fe40003f25270 */
[----:B------:R-:W-:Y:S01]  /*1520*/  LOP3.LUT R18, R17, 0x7fffff, RZ, 0xc0, !PT ;  /* 0x007fffff11127812 */ /* 0x000fe200078ec0ff */
[CCC-:B------:R-:W-:Y:S01]  /*1530*/  FFMA.RP R17, R21.reuse, R19.reuse, R20.reuse ;  /* 0x0000001315117223 */ /* 0x1c0fe20000008014 */
[----:B------:R-:W-:Y:S01]  /*1540*/  FFMA.RM R20, R21, R19, R20 ;  /* 0x0000001315147223 */ /* 0x000fe20000004014 */
[C---:B------:R-:W-:Y:S01]  /*1550*/  VIADD R19, R15.reuse, 0x20 ;  /* 0x000000200f137836 */ /* 0x040fe20000000000 */
[----:B------:R-:W-:Y:S02]  /*1560*/  LOP3.LUT R18, R18, 0x800000, RZ, 0xfc, !PT ;  /* 0x0080000012127812 */ /* 0x000fe400078efcff */
[----:B------:R-:W-:-:S02]  /*1570*/  IADD3 R15, PT, PT, -R15, RZ, RZ ;  /* 0x000000ff0f0f7210 */ /* 0x000fc40007ffe1ff */
[----:B------:R-:W-:Y:S02]  /*1580*/  SHF.L.U32 R19, R18, R19, RZ ;  /* 0x0000001312137219 */ /* 0x000fe400000006ff */
[----:B------:R-:W-:Y:S02]  /*1590*/  FSETP.NEU.FTZ.AND P0, PT, R17, R20, PT ;  /* 0x000000141100720b */ /* 0x000fe40003f1d000 */
[----:B------:R-:W-:Y:S02]  /*15a0*/  SEL R15, R15, RZ, P2 ;  /* 0x000000ff0f0f7207 */ /* 0x000fe40001000000 */
[----:B------:R-:W-:Y:S02]  /*15b0*/  ISETP.NE.AND P1, PT, R19, RZ, P1 ;  /* 0x000000ff1300720c */ /* 0x000fe40000f25270 */
[----:B------:R-:W-:Y:S02]  /*15c0*/  SHF.R.U32.HI R15, RZ, R15, R18 ;  /* 0x0000000fff0f7219 */ /* 0x000fe40000011612 */
[----:B------:R-:W-:-:S02]  /*15d0*/  PLOP3.LUT P0, PT, P0, P1, PT, 0xf8, 0x8f ;  /* 0x00000000008f781c */ /* 0x000fc40000703f70 */
[----:B------:R-:W-:Y:S02]  /*15e0*/  SHF.R.U32.HI R18, RZ, 0x1, R15 ;  /* 0x00000001ff127819 */ /* 0x000fe4000001160f */
[----:B------:R-:W-:-:S04]  /*15f0*/  SEL R17, RZ, 0x1, !P0 ;  /* 0x00000001ff117807 */ /* 0x000fc80004000000 */
[----:B------:R-:W-:-:S04]  /*1600*/  LOP3.LUT R20, R17, 0x1, R18, 0xf8, !PT ;  /* 0x0000000111147812 */ /* 0x000fc800078ef812 */
[----:B------:R-:W-:-:S05]  /*1610*/  LOP3.LUT R15, R20, R15, RZ, 0xc0, !PT ;  /* 0x0000000f140f7212 */ /* 0x000fca00078ec0ff */
[----:B------:R-:W-:-:S05]  /*1620*/  IMAD.IADD R15, R18, 0x1, R15 ;  /* 0x00000001120f7824 */ /* 0x000fca00078e020f */
[----:B------:R-:W-:Y:S01]  /*1630*/  LOP3.LUT R0, R15, R0, RZ, 0xfc, !PT ;  /* 0x000000000f007212 */ /* 0x000fe200078efcff */
[----:B------:R-:W-:Y:S06]  /*1640*/  BRA `(.L_x_18) ;  /* 0x0000000000347947 */ /* 0x000fec0003800000 */
.L_x_17:
[----:B------:R-:W-:-:S04]  /*1650*/  LOP3.LUT R0, R0, 0x80000000, RZ, 0xc0, !PT ;  /* 0x8000000000007812 */ /* 0x000fc800078ec0ff */
[----:B------:R-:W-:Y:S01]  /*1660*/  LOP3.LUT R0, R0, 0x7f800000, RZ, 0xfc, !PT ;  /* 0x7f80000000007812 */ /* 0x000fe200078efcff */
[----:B------:R-:W-:Y:S06]  /*1670*/  BRA `(.L_x_18) ;  /* 0x0000000000287947 */ /* 0x000fec0003800000 */
.L_x_16:
[----:B------:R-:W-:Y:S01]  /*1680*/  LEA R0, R18, R0, 0x17 ;  /* 0x0000000012007211 */ /* 0x000fe200078eb8ff */
[----:B------:R-:W-:Y:S06]  /*1690*/  BRA `(.L_x_18) ;  /* 0x0000000000207947 */ /* 0x000fec0003800000 */
.L_x_15:
[----:B------:R-:W-:-:S04]  /*16a0*/  LOP3.LUT R0, R19, 0x80000000, R0, 0x48, !PT ;  /* 0x8000000013007812 */ /* 0x000fc800078e4800 */
[----:B------:R-:W-:Y:S01]  /*16b0*/  LOP3.LUT R0, R0, 0x7f800000, RZ, 0xfc, !PT ;  /* 0x7f80000000007812 */ /* 0x000fe200078efcff */
[----:B------:R-:W-:Y:S06]  /*16c0*/  BRA `(.L_x_18) ;  /* 0x0000000000147947 */ /* 0x000fec0003800000 */
.L_x_14:
[----:B------:R-:W-:Y:S01]  /*16d0*/  LOP3.LUT R0, R19, 0x80000000, R0, 0x48, !PT ;  /* 0x8000000013007812 */ /* 0x000fe200078e4800 */
[----:B------:R-:W-:Y:S06]  /*16e0*/  BRA `(.L_x_18) ;  /* 0x00000000000c7947 */ /* 0x000fec0003800000 */
.L_x_13:
[----:B------:R-:W0:Y:S01]  /*16f0*/  MUFU.RSQ R0, -QNAN ;  /* 0xffc0000000007908 */ /* 0x000e220000001400 */
[----:B------:R-:W-:Y:S05]  /*1700*/  BRA `(.L_x_18) ;  /* 0x0000000000047947 */ /* 0x000fea0003800000 */
.L_x_12:
[----:B------:R-:W-:-:S07]  /*1710*/  FADD.FTZ R0, R0, R3 ;  /* 0x0000000300007221 */ /* 0x000fce0000010000 */
.L_x_18:
[----:B------:R-:W-:-:S04]  /*1720*/  HFMA2 R15, -RZ, RZ, 0, 0 ;  /* 0x00000000ff0f7431 */ /* 0x000fc800000001ff */
[----:B0-----:R-:W-:Y:S05]  /*1730*/  RET.REL.NODEC R14 `(_ZN43_GLOBAL__N__a9084859_4_k_cu_6707794e_15546827refineCornersSubpixelKernelEPKhiiiP6float2ib) ;  /* 0xffffffe80e307950 */ /* 0x001fea0003c3ffff */
.L_x_19:
[----:B------:R-:W-:-:S00]  /*1740*/  BRA `(.L_x_19) ;  /* 0xfffffffc00fc7947 */ /* 0x000fc0000383ffff */
[----:B------:R-:W-:-:S00]  /*1750*/  NOP ;  /* 0x0000000000007918 */ /* 0x000fc00000000000 */
        /* <DEDUP_REMOVED lines=10> */
.L_x_20:


//--------------------- .nv.shared.reserved.0     --------------------------
	.section	.nv.shared.reserved.0,"aw",@nobits
	.weak		__nv_reservedSMEM_offset_0_alias
	.size		__nv_reservedSMEM_offset_0_alias, 0, 64
	.other		__nv_reservedSMEM_offset_0_alias,@"STO_CUDA_RESERVED_SHARED STV_DEFAULT"
__nv_reservedSMEM_offset_0_alias:
	.zero		0
	.zero		64


//--------------------- .nv.constant0._ZN43_GLOBAL__N__a9084859_4_k_cu_6707794e_15546827refineCornersSubpixelKernelEPKhiiiP6float2ib --------------------------
	.section	.nv.constant0._ZN43_GLOBAL__N__a9084859_4_k_cu_6707794e_15546827refineCornersSubpixelKernelEPKhiiiP6float2ib,"a",@progbits
	.sectionflags	@""
	.align	4
.nv.constant0._ZN43_GLOBAL__N__a9084859_4_k_cu_6707794e_15546827refineCornersSubpixelKernelEPKhiiiP6float2ib:
	.zero		933


//--------------------- SYMBOLS --------------------------

	.type		.nv.reservedSmem.offset0,@object
	.size		.nv.reservedSmem.offset0,0x4
